	.target	sm_90a

	.elftype	@"ET_EXEC"


//--------------------- .note.nv.tkinfo           --------------------------
	.section	.note.nv.tkinfo,"",@"SHT_NOTE"
	.sectionflags	@"SHF_NOTE_NV_TKINFO"
	.tkinfo
        /*0018*/ 	.word	0x00000002
        /*0030*/ 	.string	""
        /*0030*/ 	.string	"ptxas"
        /*0030*/ 	.string	"Cuda compilation tools, release 13.0, V13.0.88"
        /*0030*/ 	.string	"Build cuda_13.0.r13.0/compiler.36424714_0"
        /*0030*/ 	.string	"-arch sm_90a -m 64 "



//--------------------- .note.nv.cuinfo           --------------------------
	.section	.note.nv.cuinfo,"",@"SHT_NOTE"
	.sectionflags	@"SHF_NOTE_NV_CUINFO"
        /*0018*/ 	.short	0x0002
        /*001a*/ 	.short	0x005a
        /*001c*/ 	.short	0x0082
	.zero		2


//--------------------- .nv.info                  --------------------------
	.section	.nv.info,"",@"SHT_CUDA_INFO"
	.align	4


	//----- nvinfo : EIATTR_REGCOUNT
	.align		4
        /*0000*/ 	.byte	0x04, 0x2f
        /*0002*/ 	.short	(.L_12 - .L_11)
	.align		4
.L_11:
        /*0004*/ 	.word	index@(_ZN7cutlass13device_kernelINS_4gemm6kernel13GemmUniversalIN4cute5tupleIJiiiiEEENS1_10collective13CollectiveMmaINS1_37MainloopSm90TmaGmmaWarpSpecializedFP8ILi4ENS5_IJNS4_1CILi2EEENSA_ILi1EEESC_EEENS1_32KernelTmaWarpSpecializedPingpongEEENS5_IJNSA_ILi64EEENSA_ILi128EEESH_EEENS_12float_e5m2_tENS5_IJlSC_lEEESJ_SK_NS4_8TiledMMAINS4_8MMA_AtomIJNS4_4SM904GMMA31MMA_64x128x32_F32E5M2E5M2_SS_TNILNSO_7ScaleInE1ELSQ_1EEEEEENS4_6LayoutINS5_IJSC_SC_SC_EEENS5_IJNSA_ILi0EEESV_SV_EEEEENS5_IJNS4_10UnderscoreESY_SY_EEEEENS4_13SM90_TMA_LOADENS4_14ComposedLayoutINS4_7SwizzleILi3ELi4ELi3EEENS4_18smem_ptr_flag_bitsILi8EEENST_INS5_IJNSA_ILi8EEESH_EEENS5_IJSH_SC_EEEEEEEvNS4_8identityENS4_23SM90_TMA_LOAD_MULTICASTES1B_vS1C_EENS_8epilogue10collective6detail29Sm90TmaWarpSpecializedAdapterINS1G_15DefaultEpilogueISJ_SK_SK_NS1F_6thread17LinearCombinationISJ_Li1EffLNS1K_9ScaleType4KindE0ELNS_15FloatRoundStyleE2ESJ_EENS1_15EpilogueDefaultEEEEEvvEEEEvNT_6ParamsE)
        /*0008*/ 	.word	0x000000a8


	//----- nvinfo : EIATTR_FRAME_SIZE
	.align		4
.L_12:
        /*000c*/ 	.byte	0x04, 0x11
        /*000e*/ 	.short	(.L_14 - .L_13)
	.align		4
.L_13:
        /*0010*/ 	.word	index@(_ZN7cutlass13device_kernelINS_4gemm6kernel13GemmUniversalIN4cute5tupleIJiiiiEEENS1_10collective13CollectiveMmaINS1_37MainloopSm90TmaGmmaWarpSpecializedFP8ILi4ENS5_IJNS4_1CILi2EEENSA_ILi1EEESC_EEENS1_32KernelTmaWarpSpecializedPingpongEEENS5_IJNSA_ILi64EEENSA_ILi128EEESH_EEENS_12float_e5m2_tENS5_IJlSC_lEEESJ_SK_NS4_8TiledMMAINS4_8MMA_AtomIJNS4_4SM904GMMA31MMA_64x128x32_F32E5M2E5M2_SS_TNILNSO_7ScaleInE1ELSQ_1EEEEEENS4_6LayoutINS5_IJSC_SC_SC_EEENS5_IJNSA_ILi0EEESV_SV_EEEEENS5_IJNS4_10UnderscoreESY_SY_EEEEENS4_13SM90_TMA_LOADENS4_14ComposedLayoutINS4_7SwizzleILi3ELi4ELi3EEENS4_18smem_ptr_flag_bitsILi8EEENST_INS5_IJNSA_ILi8EEESH_EEENS5_IJSH_SC_EEEEEEEvNS4_8identityENS4_23SM90_TMA_LOAD_MULTICASTES1B_vS1C_EENS_8epilogue10collective6detail29Sm90TmaWarpSpecializedAdapterINS1G_15DefaultEpilogueISJ_SK_SK_NS1F_6thread17LinearCombinationISJ_Li1EffLNS1K_9ScaleType4KindE0ELNS_15FloatRoundStyleE2ESJ_EENS1_15EpilogueDefaultEEEEEvvEEEEvNT_6ParamsE)
        /*0014*/ 	.word	0x00000000


	//----- nvinfo : EIATTR_MIN_STACK_SIZE
	.align		4
.L_14:
        /*0018*/ 	.byte	0x04, 0x12
        /*001a*/ 	.short	(.L_16 - .L_15)
	.align		4
.L_15:
        /*001c*/ 	.word	index@(_ZN7cutlass13device_kernelINS_4gemm6kernel13GemmUniversalIN4cute5tupleIJiiiiEEENS1_10collective13CollectiveMmaINS1_37MainloopSm90TmaGmmaWarpSpecializedFP8ILi4ENS5_IJNS4_1CILi2EEENSA_ILi1EEESC_EEENS1_32KernelTmaWarpSpecializedPingpongEEENS5_IJNSA_ILi64EEENSA_ILi128EEESH_EEENS_12float_e5m2_tENS5_IJlSC_lEEESJ_SK_NS4_8TiledMMAINS4_8MMA_AtomIJNS4_4SM904GMMA31MMA_64x128x32_F32E5M2E5M2_SS_TNILNSO_7ScaleInE1ELSQ_1EEEEEENS4_6LayoutINS5_IJSC_SC_SC_EEENS5_IJNSA_ILi0EEESV_SV_EEEEENS5_IJNS4_10UnderscoreESY_SY_EEEEENS4_13SM90_TMA_LOADENS4_14ComposedLayoutINS4_7SwizzleILi3ELi4ELi3EEENS4_18smem_ptr_flag_bitsILi8EEENST_INS5_IJNSA_ILi8EEESH_EEENS5_IJSH_SC_EEEEEEEvNS4_8identityENS4_23SM90_TMA_LOAD_MULTICASTES1B_vS1C_EENS_8epilogue10collective6detail29Sm90TmaWarpSpecializedAdapterINS1G_15DefaultEpilogueISJ_SK_SK_NS1F_6thread17LinearCombinationISJ_Li1EffLNS1K_9ScaleType4KindE0ELNS_15FloatRoundStyleE2ESJ_EENS1_15EpilogueDefaultEEEEEvvEEEEvNT_6ParamsE)
        /*0020*/ 	.word	0x00000000
.L_16:


//--------------------- .nv.compat                --------------------------
	.section	.nv.compat,"",@"SHT_CUDA_COMPAT_INFO"
	.align	4
        /*0000*/ 	.byte	0x02, 0x09, 0x01, 0x00, 0x02, 0x02, 0x04, 0x00, 0x02, 0x05, 0x05, 0x00, 0x03, 0x07, 0x01, 0x01
        /*0010*/ 	.byte	0x02, 0x03, 0x01, 0x00, 0x02, 0x06, 0x01, 0x00, 0x04, 0x0b, 0x08, 0x00, 0x00, 0x00, 0x00, 0x00
        /*0020*/ 	.byte	0x00, 0x00, 0x00, 0x00


//--------------------- .nv.info._ZN7cutlass13device_kernelINS_4gemm6kernel13GemmUniversalIN4cute5tupleIJiiiiEEENS1_10collective13CollectiveMmaINS1_37MainloopSm90TmaGmmaWarpSpecializedFP8ILi4ENS5_IJNS4_1CILi2EEENSA_ILi1EEESC_EEENS1_32KernelTmaWarpSpecializedPingpongEEENS5_IJNSA_ILi64EEENSA_ILi128EEESH_EEENS_12float_e5m2_tENS5_IJlSC_lEEESJ_SK_NS4_8TiledMMAINS4_8MMA_AtomIJNS4_4SM904GMMA31MMA_64x128x32_F32E5M2E5M2_SS_TNILNSO_7ScaleInE1ELSQ_1EEEEEENS4_6LayoutINS5_IJSC_SC_SC_EEENS5_IJNSA_ILi0EEESV_SV_EEEEENS5_IJNS4_10UnderscoreESY_SY_EEEEENS4_13SM90_TMA_LOADENS4_14ComposedLayoutINS4_7SwizzleILi3ELi4ELi3EEENS4_18smem_ptr_flag_bitsILi8EEENST_INS5_IJNSA_ILi8EEESH_EEENS5_IJSH_SC_EEEEEEEvNS4_8identityENS4_23SM90_TMA_LOAD_MULTICASTES1B_vS1C_EENS_8epilogue10collective6detail29Sm90TmaWarpSpecializedAdapterINS1G_15DefaultEpilogueISJ_SK_SK_NS1F_6thread17LinearCombinationISJ_Li1EffLNS1K_9ScaleType4KindE0ELNS_15FloatRoundStyleE2ESJ_EENS1_15EpilogueDefaultEEEEEvvEEEEvNT_6ParamsE --------------------------
	.section	.nv.info._ZN7cutlass13device_kernelINS_4gemm6kernel13GemmUniversalIN4cute5tupleIJiiiiEEENS1_10collective13CollectiveMmaINS1_37MainloopSm90TmaGmmaWarpSpecializedFP8ILi4ENS5_IJNS4_1CILi2EEENSA_ILi1EEESC_EEENS1_32KernelTmaWarpSpecializedPingpongEEENS5_IJNSA_ILi64EEENSA_ILi128EEESH_EEENS_12float_e5m2_tENS5_IJlSC_lEEESJ_SK_NS4_8TiledMMAINS4_8MMA_AtomIJNS4_4SM904GMMA31MMA_64x128x32_F32E5M2E5M2_SS_TNILNSO_7ScaleInE1ELSQ_1EEEEEENS4_6LayoutINS5_IJSC_SC_SC_EEENS5_IJNSA_ILi0EEESV_SV_EEEEENS5_IJNS4_10UnderscoreESY_SY_EEEEENS4_13SM90_TMA_LOADENS4_14ComposedLayoutINS4_7SwizzleILi3ELi4ELi3EEENS4_18smem_ptr_flag_bitsILi8EEENST_INS5_IJNSA_ILi8EEESH_EEENS5_IJSH_SC_EEEEEEEvNS4_8identityENS4_23SM90_TMA_LOAD_MULTICASTES1B_vS1C_EENS_8epilogue10collective6detail29Sm90TmaWarpSpecializedAdapterINS1G_15DefaultEpilogueISJ_SK_SK_NS1F_6thread17LinearCombinationISJ_Li1EffLNS1K_9ScaleType4KindE0ELNS_15FloatRoundStyleE2ESJ_EENS1_15EpilogueDefaultEEEEEvvEEEEvNT_6ParamsE,"",@"SHT_CUDA_INFO"
	.sectionflags	@""
	.align	4


	//----- nvinfo : EIATTR_CUDA_API_VERSION
	.align		4
        /*0000*/ 	.byte	0x04, 0x37
        /*0002*/ 	.short	(.L_18 - .L_17)
.L_17:
        /*0004*/ 	.word	0x00000082


	//----- nvinfo : EIATTR_KPARAM_INFO
	.align		4
.L_18:
        /*0008*/ 	.byte	0x04, 0x17
        /*000a*/ 	.short	(.L_20 - .L_19)
.L_19:
        /*000c*/ 	.word	0x00000000
        /*0010*/ 	.short	0x0000
        /*0012*/ 	.short	0x0070
        /*0014*/ 	.byte	0x00, 0xf0, 0x01, 0x10


	//----- nvinfo : EIATTR_SPARSE_MMA_MASK
	.align		4
.L_20:
        /*0018*/ 	.byte	0x03, 0x50
        /*001a*/ 	.short	0x0000


	//----- nvinfo : EIATTR_MAXREG_COUNT
	.align		4
        /*001c*/ 	.byte	0x03, 0x1b
        /*001e*/ 	.short	0x00a8


	//----- nvinfo : EIATTR_NUM_BARRIERS
	.align		4
        /*0020*/ 	.byte	0x02, 0x4c
        /*0022*/ 	.byte	0x01
	.zero		1


	//----- nvinfo : EIATTR_MERCURY_ISA_VERSION
	.align		4
        /*0024*/ 	.byte	0x03, 0x5f
        /*0026*/ 	.short	0x0101


	//----- nvinfo : EIATTR_INT_WARP_WIDE_INSTR_OFFSETS
	.align		4
        /*0028*/ 	.byte	0x04, 0x31
        /*002a*/ 	.short	(.L_22 - .L_21)


	//   ....[0]....
.L_21:
        /*002c*/ 	.word	0x00000580


	//   ....[1]....
        /*0030*/ 	.word	0x000005f0


	//   ....[2]....
        /*0034*/ 	.word	0x00000690


	//   ....[3]....
        /*0038*/ 	.word	0x000006a0


	//   ....[4]....
        /*003c*/ 	.word	0x000006b0


	//   ....[5]....
        /*0040*/ 	.word	0x000006d0


	//   ....[6]....
        /*0044*/ 	.word	0x000007f0


	//   ....[7]....
        /*0048*/ 	.word	0x00000800


	//   ....[8]....
        /*004c*/ 	.word	0x000033a0


	//----- nvinfo : EIATTR_COOP_GROUP_MASK_REGIDS
	.align		4
.L_22:
        /*0050*/ 	.byte	0x04, 0x29
        /*0052*/ 	.short	(.L_24 - .L_23)


	//   ....[0]....
.L_23:
        /*0054*/ 	.word	0xffffffff


	//   ....[1]....
        /*0058*/ 	.word	0xffffffff


	//   ....[2]....
        /*005c*/ 	.word	0xffffffff


	//   ....[3]....
        /*0060*/ 	.word	0xffffffff


	//   ....[4]....
        /*0064*/ 	.word	0xffffffff


	//   ....[5]....
        /*0068*/ 	.word	0xffffffff


	//   ....[6]....
        /*006c*/ 	.word	0xffffffff


	//----- nvinfo : EIATTR_COOP_GROUP_INSTR_OFFSETS
	.align		4
.L_24:
        /*0070*/ 	.byte	0x04, 0x28
        /*0072*/ 	.short	(.L_26 - .L_25)


	//   ....[0]....
.L_25:
        /*0074*/ 	.word	0x00000050


	//   ....[1]....
        /*0078*/ 	.word	0x00000080


	//   ....[2]....
        /*007c*/ 	.word	0x00000180


	//   ....[3]....
        /*0080*/ 	.word	0x000003a0


	//   ....[4]....
        /*0084*/ 	.word	0x000003e0


	//   ....[5]....
        /*0088*/ 	.word	0x00000490


	//   ....[6]....
        /*008c*/ 	.word	0x00000980


	//----- nvinfo : EIATTR_REG_RECONFIG
	.align		4
.L_26:
        /*0090*/ 	.byte	0x01, 0x54
	.zero		2


	//----- nvinfo : EIATTR_MBARRIER_INSTR_OFFSETS
	.align		4
        /*0094*/ 	.byte	0x04, 0x39
        /*0096*/ 	.short	(.L_28 - .L_27)


	//   ....[0]....
.L_27:
        /*0098*/ 	.word	0x00000300
        /*009c*/ 	.word	0x000000ff
        /*00a0*/ 	.word	0x00000000
        /*00a4*/ 	.short	0x0100
        /*00a6*/ 	.byte	0x0a
	.zero		1


	//   ....[1]....
        /*00a8*/ 	.word	0x00000310
        /*00ac*/ 	.word	0x000000ff
        /*00b0*/ 	.word	0x00000020
        /*00b4*/ 	.short	0x0100
        /*00b6*/ 	.byte	0x0a
	.zero		1


	//   ....[2]....
        /*00b8*/ 	.word	0x00000320
        /*00bc*/ 	.word	0x000000ff
        /*00c0*/ 	.word	0x00000008
        /*00c4*/ 	.short	0x0100
        /*00c6*/ 	.byte	0x0a
	.zero		1


	//   ....[3]....
        /*00c8*/ 	.word	0x00000330
        /*00cc*/ 	.word	0x000000ff
        /*00d0*/ 	.word	0x00000028
        /*00d4*/ 	.short	0x0100
        /*00d6*/ 	.byte	0x0a
	.zero		1


	//   ....[4]....
        /*00d8*/ 	.word	0x00000340
        /*00dc*/ 	.word	0x000000ff
        /*00e0*/ 	.word	0x00000010
        /*00e4*/ 	.short	0x0100
        /*00e6*/ 	.byte	0x0a
	.zero		1


	//   ....[5]....
        /*00e8*/ 	.word	0x00000350
        /*00ec*/ 	.word	0x000000ff
        /*00f0*/ 	.word	0x00000030
        /*00f4*/ 	.short	0x0100
        /*00f6*/ 	.byte	0x0a
	.zero		1


	//   ....[6]....
        /*00f8*/ 	.word	0x00000360
        /*00fc*/ 	.word	0x000000ff
        /*0100*/ 	.word	0x00000018
        /*0104*/ 	.short	0x0100
        /*0106*/ 	.byte	0x0a
	.zero		1


	//   ....[7]....
        /*0108*/ 	.word	0x00000370
        /*010c*/ 	.word	0x000000ff
        /*0110*/ 	.word	0x00000038
        /*0114*/ 	.short	0x0100
        /*0116*/ 	.byte	0x0a
	.zero		1


	//   ....[8]....
        /*0118*/ 	.word	0x00000840
        /*011c*/ 	.word	0x000000ff
        /*0120*/ 	.word	0x00000070
        /*0124*/ 	.short	0x0100
        /*0126*/ 	.byte	0x0e
	.zero		1


	//   ....[9]....
        /*0128*/ 	.word	0x00000890
        /*012c*/ 	.word	0x000000ff
        /*0130*/ 	.word	0x00000078
        /*0134*/ 	.short	0x0100
        /*0136*/ 	.byte	0x0e
	.zero		1


	//   ....[10]....
        /*0138*/ 	.word	0x000008c0
        /*013c*/ 	.word	0x000000ff
        /*0140*/ 	.word	0x00000050
        /*0144*/ 	.short	0x0100
        /*0146*/ 	.byte	0x0f
	.zero		1


	//   ....[11]....
        /*0148*/ 	.word	0x00000910
        /*014c*/ 	.word	0x000000ff
        /*0150*/ 	.word	0x00000058
        /*0154*/ 	.short	0x0100
        /*0156*/ 	.byte	0x0f
	.zero		1


	//   ....[12]....
        /*0158*/ 	.word	0x00000920
        /*015c*/ 	.word	0x000000ff
        /*0160*/ 	.word	0x00000060
        /*0164*/ 	.short	0x0100
        /*0166*/ 	.byte	0x0f
	.zero		1


	//   ....[13]....
        /*0168*/ 	.word	0x00000930
        /*016c*/ 	.word	0x000000ff
        /*0170*/ 	.word	0x00000068
        /*0174*/ 	.short	0x0100
        /*0176*/ 	.byte	0x0f
	.zero		1


	//   ....[14]....
        /*0178*/ 	.word	0x00001750
        /*017c*/ 	.word	0x0000000f
        /*0180*/ 	.word	0xfffffff8
        /*0184*/ 	.short	0x010a
        /*0186*/ 	.byte	0x3f
	.zero		1


	//   ....[15]....
        /*0188*/ 	.word	0x00001c30
        /*018c*/ 	.word	0x000000ff
        /*0190*/ 	.word	0x00000000
        /*0194*/ 	.short	0x010a
        /*0196*/ 	.byte	0x04
	.zero		1


	//   ....[16]....
        /*0198*/ 	.word	0x00001c70
        /*019c*/ 	.word	0x000000ff
        /*01a0*/ 	.word	0x00000000
        /*01a4*/ 	.short	0x010a
        /*01a6*/ 	.byte	0x04
	.zero		1


	//   ....[17]....
        /*01a8*/ 	.word	0x00002630
        /*01ac*/ 	.word	0x000000ff
        /*01b0*/ 	.word	0x00000000
        /*01b4*/ 	.short	0x010a
        /*01b6*/ 	.byte	0x0f
	.zero		1


	//   ....[18]....
        /*01b8*/ 	.word	0x00002670
        /*01bc*/ 	.word	0x000000ff
        /*01c0*/ 	.word	0x00000000
        /*01c4*/ 	.short	0x010a
        /*01c6*/ 	.byte	0x0f
	.zero		1


	//   ....[19]....
        /*01c8*/ 	.word	0x00002da0
        /*01cc*/ 	.word	0x00000093
        /*01d0*/ 	.word	0x00000000
        /*01d4*/ 	.short	0x0101
        /*01d6*/ 	.byte	0x3f
	.zero		1


	//   ....[20]....
        /*01d8*/ 	.word	0x00003310
        /*01dc*/ 	.word	0x00000095
        /*01e0*/ 	.word	0x00000000
        /*01e4*/ 	.short	0x0101
        /*01e6*/ 	.byte	0x1b
	.zero		1


	//   ....[21]....
        /*01e8*/ 	.word	0x00003420
        /*01ec*/ 	.word	0x0000000d
        /*01f0*/ 	.word	0x00000000
        /*01f4*/ 	.short	0x0101
        /*01f6*/ 	.byte	0x3f
	.zero		1


	//   ....[22]....
        /*01f8*/ 	.word	0x00003490
        /*01fc*/ 	.word	0x0000000f
        /*0200*/ 	.word	0x00000008
        /*0204*/ 	.short	0x010a
        /*0206*/ 	.byte	0x3f
	.zero		1


	//   ....[23]....
        /*0208*/ 	.word	0x00007cb0
        /*020c*/ 	.word	0x00000010
        /*0210*/ 	.word	0x00000000
        /*0214*/ 	.short	0x0101
        /*0216*/ 	.byte	0x1b
	.zero		1


	//   ....[24]....
        /*0218*/ 	.word	0x00008780
        /*021c*/ 	.word	0x0000000f
        /*0220*/ 	.word	0x00000020
        /*0224*/ 	.short	0x010a
        /*0226*/ 	.byte	0x3f
	.zero		1


	//   ....[25]....
        /*0228*/ 	.word	0x00008b30
        /*022c*/ 	.word	0x00000004
        /*0230*/ 	.word	0x00000078
        /*0234*/ 	.short	0x0101
        /*0236*/ 	.byte	0x3f
	.zero		1


	//   ....[26]....
        /*0238*/ 	.word	0x000092a0
        /*023c*/ 	.word	0x00000005
        /*0240*/ 	.word	0x00000000
        /*0244*/ 	.short	0x010a
        /*0246*/ 	.byte	0x3f
	.zero		1


	//   ....[27]....
        /*0248*/ 	.word	0x00009320
        /*024c*/ 	.word	0x00000007
        /*0250*/ 	.word	0x00000000
        /*0254*/ 	.short	0x010a
        /*0256*/ 	.byte	0x3f
	.zero		1


	//   ....[28]....
        /*0258*/ 	.word	0x000093b0
        /*025c*/ 	.word	0x00000006
        /*0260*/ 	.word	0x00000000
        /*0264*/ 	.short	0x010a
        /*0266*/ 	.byte	0x3f
	.zero		1


	//   ....[29]....
        /*0268*/ 	.word	0x00009440
        /*026c*/ 	.word	0x00000003
        /*0270*/ 	.word	0x00000000
        /*0274*/ 	.short	0x010a
        /*0276*/ 	.byte	0x3f
	.zero		1


	//   ....[30]....
        /*0278*/ 	.word	0x000094a0
        /*027c*/ 	.word	0x0000000f
        /*0280*/ 	.word	0xfffffff8
        /*0284*/ 	.short	0x010a
        /*0286*/ 	.byte	0x3f
	.zero		1


	//   ....[31]....
        /*0288*/ 	.word	0x00009500
        /*028c*/ 	.word	0x0000000d
        /*0290*/ 	.word	0x00000000
        /*0294*/ 	.short	0x010a
        /*0296*/ 	.byte	0x3f
	.zero		1


	//   ....[32]....
        /*0298*/ 	.word	0x00009560
        /*029c*/ 	.word	0x00000093
        /*02a0*/ 	.word	0x00000000
        /*02a4*/ 	.short	0x010a
        /*02a6*/ 	.byte	0x3f
	.zero		1


	//   ....[33]....
        /*02a8*/ 	.word	0x000095b0
        /*02ac*/ 	.word	0x0000000f
        /*02b0*/ 	.word	0x00000008
        /*02b4*/ 	.short	0x010a
        /*02b6*/ 	.byte	0x3f
	.zero		1


	//   ....[34]....
        /*02b8*/ 	.word	0x00009680
        /*02bc*/ 	.word	0x0000000f
        /*02c0*/ 	.word	0x00000020
        /*02c4*/ 	.short	0x010a
        /*02c6*/ 	.byte	0x3f
	.zero		1


	//   ....[35]....
        /*02c8*/ 	.word	0x00009760
        /*02cc*/ 	.word	0x00000005
        /*02d0*/ 	.word	0x00000000
        /*02d4*/ 	.short	0x010a
        /*02d6*/ 	.byte	0x3f
	.zero		1


	//   ....[36]....
        /*02d8*/ 	.word	0x000097b0
        /*02dc*/ 	.word	0x00000007
        /*02e0*/ 	.word	0x00000000
        /*02e4*/ 	.short	0x010a
        /*02e6*/ 	.byte	0x3f
	.zero		1


	//   ....[37]....
        /*02e8*/ 	.word	0x00009800
        /*02ec*/ 	.word	0x00000006
        /*02f0*/ 	.word	0x00000000
        /*02f4*/ 	.short	0x010a
        /*02f6*/ 	.byte	0x3f
	.zero		1


	//----- nvinfo : EIATTR_NUM_MBARRIERS
	.align		4
.L_28:
        /*02f8*/ 	.byte	0x03, 0x38
        /*02fa*/ 	.short	0x000e


	//----- nvinfo : EIATTR_EXIT_INSTR_OFFSETS
	.align		4
        /*02fc*/ 	.byte	0x04, 0x1c
        /*02fe*/ 	.short	(.L_30 - .L_29)


	//   ....[0]....
.L_29:
        /*0300*/ 	.word	0x00001440


	//   ....[1]....
        /*0304*/ 	.word	0x000014a0


	//   ....[2]....
        /*0308*/ 	.word	0x00008460


	//   ....[3]....
        /*030c*/ 	.word	0x00008490


	//   ....[4]....
        /*0310*/ 	.word	0x00009490


	//----- nvinfo : EIATTR_MAX_THREADS
	.align		4
.L_30:
        /*0314*/ 	.byte	0x04, 0x05
        /*0316*/ 	.short	(.L_32 - .L_31)
.L_31:
        /*0318*/ 	.word	0x00000180
        /*031c*/ 	.word	0x00000001
        /*0320*/ 	.word	0x00000001


	//----- nvinfo : EIATTR_CRS_STACK_SIZE
	.align		4
.L_32:
        /*0324*/ 	.byte	0x04, 0x1e
        /*0326*/ 	.short	(.L_34 - .L_33)
.L_33:
        /*0328*/ 	.word	0x00000000


	//----- nvinfo : EIATTR_CBANK_PARAM_SIZE
	.align		4
.L_34:
        /*032c*/ 	.byte	0x03, 0x19
        /*032e*/ 	.short	0x0470


	//----- nvinfo : EIATTR_PARAM_CBANK
	.align		4
        /*0330*/ 	.byte	0x04, 0x0a
        /*0332*/ 	.short	(.L_36 - .L_35)
	.align		4
.L_35:
        /*0334*/ 	.word	index@(.nv.constant0._ZN7cutlass13device_kernelINS_4gemm6kernel13GemmUniversalIN4cute5tupleIJiiiiEEENS1_10collective13CollectiveMmaINS1_37MainloopSm90TmaGmmaWarpSpecializedFP8ILi4ENS5_IJNS4_1CILi2EEENSA_ILi1EEESC_EEENS1_32KernelTmaWarpSpecializedPingpongEEENS5_IJNSA_ILi64EEENSA_ILi128EEESH_EEENS_12float_e5m2_tENS5_IJlSC_lEEESJ_SK_NS4_8TiledMMAINS4_8MMA_AtomIJNS4_4SM904GMMA31MMA_64x128x32_F32E5M2E5M2_SS_TNILNSO_7ScaleInE1ELSQ_1EEEEEENS4_6LayoutINS5_IJSC_SC_SC_EEENS5_IJNSA_ILi0EEESV_SV_EEEEENS5_IJNS4_10UnderscoreESY_SY_EEEEENS4_13SM90_TMA_LOADENS4_14ComposedLayoutINS4_7SwizzleILi3ELi4ELi3EEENS4_18smem_ptr_flag_bitsILi8EEENST_INS5_IJNSA_ILi8EEESH_EEENS5_IJSH_SC_EEEEEEEvNS4_8identityENS4_23SM90_TMA_LOAD_MULTICASTES1B_vS1C_EENS_8epilogue10collective6detail29Sm90TmaWarpSpecializedAdapterINS1G_15DefaultEpilogueISJ_SK_SK_NS1F_6thread17LinearCombinationISJ_Li1EffLNS1K_9ScaleType4KindE0ELNS_15FloatRoundStyleE2ESJ_EENS1_15EpilogueDefaultEEEEEvvEEEEvNT_6ParamsE)
        /*0338*/ 	.short	0x0210
        /*033a*/ 	.short	0x0470


	//----- nvinfo : EIATTR_SW_WAR
	.align		4
.L_36:
        /*033c*/ 	.byte	0x04, 0x36
        /*033e*/ 	.short	(.L_38 - .L_37)
.L_37:
        /*0340*/ 	.word	0x00000008
.L_38:


//--------------------- .nv.callgraph             --------------------------
	.section	.nv.callgraph,"",@"SHT_CUDA_CALLGRAPH"
	.align	4
	.sectionentsize	8
	.align		4
        /*0000*/ 	.word	0x00000000
	.align		4
        /*0004*/ 	.word	0xffffffff
	.align		4
        /*0008*/ 	.word	0x00000000
	.align		4
        /*000c*/ 	.word	0xfffffffe
	.align		4
        /*0010*/ 	.word	0x00000000
	.align		4
        /*0014*/ 	.word	0xfffffffd
	.align		4
        /*0018*/ 	.word	0x00000000
	.align		4
        /*001c*/ 	.word	0xfffffffc


//--------------------- .nv.constant4             --------------------------
	.section	.nv.constant4,"a",@progbits
	.align	8
	.align		8
.nv.constant4:
        /*0000*/ 	.dword	_ZN39_INTERNAL_1969e310_4_k_cu_8c7f3e69_52944cuda3std3__45__cpo5beginE
	.align		8
        /*0008*/ 	.dword	_ZN39_INTERNAL_1969e310_4_k_cu_8c7f3e69_52944cuda3std3__45__cpo3endE
	.align		8
        /*0010*/ 	.dword	_ZN39_INTERNAL_1969e310_4_k_cu_8c7f3e69_52944cuda3std3__45__cpo6cbeginE
	.align		8
        /*0018*/ 	.dword	_ZN39_INTERNAL_1969e310_4_k_cu_8c7f3e69_52944cuda3std3__45__cpo4cendE
	.align		8
        /*0020*/ 	.dword	_ZN39_INTERNAL_1969e310_4_k_cu_8c7f3e69_52944cuda3std3__441_GLOBAL__N__1969e310_4_k_cu_8c7f3e69_52946ignoreE
	.align		8
        /*0028*/ 	.dword	_ZN39_INTERNAL_1969e310_4_k_cu_8c7f3e69_52944cuda3std3__419piecewise_constructE
	.align		8
        /*0030*/ 	.dword	_ZN39_INTERNAL_1969e310_4_k_cu_8c7f3e69_52944cuda3std3__48in_placeE
	.align		8
        /*0038*/ 	.dword	_ZN39_INTERNAL_1969e310_4_k_cu_8c7f3e69_52944cuda3std6ranges3__45__cpo4swapE
	.align		8
        /*0040*/ 	.dword	_ZN39_INTERNAL_1969e310_4_k_cu_8c7f3e69_52944cuda3std6ranges3__45__cpo9iter_moveE
	.align		8
        /*0048*/ 	.dword	_ZN39_INTERNAL_1969e310_4_k_cu_8c7f3e69_52944cute7productE
	.align		8
        /*0050*/ 	.dword	_ZN39_INTERNAL_1969e310_4_k_cu_8c7f3e69_52944cute1_E


//--------------------- .text._ZN7cutlass13device_kernelINS_4gemm6kernel13GemmUniversalIN4cute5tupleIJiiiiEEENS1_10collective13CollectiveMmaINS1_37MainloopSm90TmaGmmaWarpSpecializedFP8ILi4ENS5_IJNS4_1CILi2EEENSA_ILi1EEESC_EEENS1_32KernelTmaWarpSpecializedPingpongEEENS5_IJNSA_ILi64EEENSA_ILi128EEESH_EEENS_12float_e5m2_tENS5_IJlSC_lEEESJ_SK_NS4_8TiledMMAINS4_8MMA_AtomIJNS4_4SM904GMMA31MMA_64x128x32_F32E5M2E5M2_SS_TNILNSO_7ScaleInE1ELSQ_1EEEEEENS4_6LayoutINS5_IJSC_SC_SC_EEENS5_IJNSA_ILi0EEESV_SV_EEEEENS5_IJNS4_10UnderscoreESY_SY_EEEEENS4_13SM90_TMA_LOADENS4_14ComposedLayoutINS4_7SwizzleILi3ELi4ELi3EEENS4_18smem_ptr_flag_bitsILi8EEENST_INS5_IJNSA_ILi8EEESH_EEENS5_IJSH_SC_EEEEEEEvNS4_8identityENS4_23SM90_TMA_LOAD_MULTICASTES1B_vS1C_EENS_8epilogue10collective6detail29Sm90TmaWarpSpecializedAdapterINS1G_15DefaultEpilogueISJ_SK_SK_NS1F_6thread17LinearCombinationISJ_Li1EffLNS1K_9ScaleType4KindE0ELNS_15FloatRoundStyleE2ESJ_EENS1_15EpilogueDefaultEEEEEvvEEEEvNT_6ParamsE --------------------------
	.section	.text._ZN7cutlass13device_kernelINS_4gemm6kernel13GemmUniversalIN4cute5tupleIJiiiiEEENS1_10collective13CollectiveMmaINS1_37MainloopSm90TmaGmmaWarpSpecializedFP8ILi4ENS5_IJNS4_1CILi2EEENSA_ILi1EEESC_EEENS1_32KernelTmaWarpSpecializedPingpongEEENS5_IJNSA_ILi64EEENSA_ILi128EEESH_EEENS_12float_e5m2_tENS5_IJlSC_lEEESJ_SK_NS4_8TiledMMAINS4_8MMA_AtomIJNS4_4SM904GMMA31MMA_64x128x32_F32E5M2E5M2_SS_TNILNSO_7ScaleInE1ELSQ_1EEEEEENS4_6LayoutINS5_IJSC_SC_SC_EEENS5_IJNSA_ILi0EEESV_SV_EEEEENS5_IJNS4_10UnderscoreESY_SY_EEEEENS4_13SM90_TMA_LOADENS4_14ComposedLayoutINS4_7SwizzleILi3ELi4ELi3EEENS4_18smem_ptr_flag_bitsILi8EEENST_INS5_IJNSA_ILi8EEESH_EEENS5_IJSH_SC_EEEEEEEvNS4_8identityENS4_23SM90_TMA_LOAD_MULTICASTES1B_vS1C_EENS_8epilogue10collective6detail29Sm90TmaWarpSpecializedAdapterINS1G_15DefaultEpilogueISJ_SK_SK_NS1F_6thread17LinearCombinationISJ_Li1EffLNS1K_9ScaleType4KindE0ELNS_15FloatRoundStyleE2ESJ_EENS1_15EpilogueDefaultEEEEEvvEEEEvNT_6ParamsE,"ax",@progbits
	.align	128
.text._ZN7cutlass13device_kernelINS_4gemm6kernel13GemmUniversalIN4cute5tupleIJiiiiEEENS1_10collective13CollectiveMmaINS1_37MainloopSm90TmaGmmaWarpSpecializedFP8ILi4ENS5_IJNS4_1CILi2EEENSA_ILi1EEESC_EEENS1_32KernelTmaWarpSpecializedPingpongEEENS5_IJNSA_ILi64EEENSA_ILi128EEESH_EEENS_12float_e5m2_tENS5_IJlSC_lEEESJ_SK_NS4_8TiledMMAINS4_8MMA_AtomIJNS4_4SM904GMMA31MMA_64x128x32_F32E5M2E5M2_SS_TNILNSO_7ScaleInE1ELSQ_1EEEEEENS4_6LayoutINS5_IJSC_SC_SC_EEENS5_IJNSA_ILi0EEESV_SV_EEEEENS5_IJNS4_10UnderscoreESY_SY_EEEEENS4_13SM90_TMA_LOADENS4_14ComposedLayoutINS4_7SwizzleILi3ELi4ELi3EEENS4_18smem_ptr_flag_bitsILi8EEENST_INS5_IJNSA_ILi8EEESH_EEENS5_IJSH_SC_EEEEEEEvNS4_8identityENS4_23SM90_TMA_LOAD_MULTICASTES1B_vS1C_EENS_8epilogue10collective6detail29Sm90TmaWarpSpecializedAdapterINS1G_15DefaultEpilogueISJ_SK_SK_NS1F_6thread17LinearCombinationISJ_Li1EffLNS1K_9ScaleType4KindE0ELNS_15FloatRoundStyleE2ESJ_EENS1_15EpilogueDefaultEEEEEvvEEEEvNT_6ParamsE:
        .type           _ZN7cutlass13device_kernelINS_4gemm6kernel13GemmUniversalIN4cute5tupleIJiiiiEEENS1_10collective13CollectiveMmaINS1_37MainloopSm90TmaGmmaWarpSpecializedFP8ILi4ENS5_IJNS4_1CILi2EEENSA_ILi1EEESC_EEENS1_32KernelTmaWarpSpecializedPingpongEEENS5_IJNSA_ILi64EEENSA_ILi128EEESH_EEENS_12float_e5m2_tENS5_IJlSC_lEEESJ_SK_NS4_8TiledMMAINS4_8MMA_AtomIJNS4_4SM904GMMA31MMA_64x128x32_F32E5M2E5M2_SS_TNILNSO_7ScaleInE1ELSQ_1EEEEEENS4_6LayoutINS5_IJSC_SC_SC_EEENS5_IJNSA_ILi0EEESV_SV_EEEEENS5_IJNS4_10UnderscoreESY_SY_EEEEENS4_13SM90_TMA_LOADENS4_14ComposedLayoutINS4_7SwizzleILi3ELi4ELi3EEENS4_18smem_ptr_flag_bitsILi8EEENST_INS5_IJNSA_ILi8EEESH_EEENS5_IJSH_SC_EEEEEEEvNS4_8identityENS4_23SM90_TMA_LOAD_MULTICASTES1B_vS1C_EENS_8epilogue10collective6detail29Sm90TmaWarpSpecializedAdapterINS1G_15DefaultEpilogueISJ_SK_SK_NS1F_6thread17LinearCombinationISJ_Li1EffLNS1K_9ScaleType4KindE0ELNS_15FloatRoundStyleE2ESJ_EENS1_15EpilogueDefaultEEEEEvvEEEEvNT_6ParamsE,@function
        .size           _ZN7cutlass13device_kernelINS_4gemm6kernel13GemmUniversalIN4cute5tupleIJiiiiEEENS1_10collective13CollectiveMmaINS1_37MainloopSm90TmaGmmaWarpSpecializedFP8ILi4ENS5_IJNS4_1CILi2EEENSA_ILi1EEESC_EEENS1_32KernelTmaWarpSpecializedPingpongEEENS5_IJNSA_ILi64EEENSA_ILi128EEESH_EEENS_12float_e5m2_tENS5_IJlSC_lEEESJ_SK_NS4_8TiledMMAINS4_8MMA_AtomIJNS4_4SM904GMMA31MMA_64x128x32_F32E5M2E5M2_SS_TNILNSO_7ScaleInE1ELSQ_1EEEEEENS4_6LayoutINS5_IJSC_SC_SC_EEENS5_IJNSA_ILi0EEESV_SV_EEEEENS5_IJNS4_10UnderscoreESY_SY_EEEEENS4_13SM90_TMA_LOADENS4_14ComposedLayoutINS4_7SwizzleILi3ELi4ELi3EEENS4_18smem_ptr_flag_bitsILi8EEENST_INS5_IJNSA_ILi8EEESH_EEENS5_IJSH_SC_EEEEEEEvNS4_8identityENS4_23SM90_TMA_LOAD_MULTICASTES1B_vS1C_EENS_8epilogue10collective6detail29Sm90TmaWarpSpecializedAdapterINS1G_15DefaultEpilogueISJ_SK_SK_NS1F_6thread17LinearCombinationISJ_Li1EffLNS1K_9ScaleType4KindE0ELNS_15FloatRoundStyleE2ESJ_EENS1_15EpilogueDefaultEEEEEvvEEEEvNT_6ParamsE,(.L_x_207 - _ZN7cutlass13device_kernelINS_4gemm6kernel13GemmUniversalIN4cute5tupleIJiiiiEEENS1_10collective13CollectiveMmaINS1_37MainloopSm90TmaGmmaWarpSpecializedFP8ILi4ENS5_IJNS4_1CILi2EEENSA_ILi1EEESC_EEENS1_32KernelTmaWarpSpecializedPingpongEEENS5_IJNSA_ILi64EEENSA_ILi128EEESH_EEENS_12float_e5m2_tENS5_IJlSC_lEEESJ_SK_NS4_8TiledMMAINS4_8MMA_AtomIJNS4_4SM904GMMA31MMA_64x128x32_F32E5M2E5M2_SS_TNILNSO_7ScaleInE1ELSQ_1EEEEEENS4_6LayoutINS5_IJSC_SC_SC_EEENS5_IJNSA_ILi0EEESV_SV_EEEEENS5_IJNS4_10UnderscoreESY_SY_EEEEENS4_13SM90_TMA_LOADENS4_14ComposedLayoutINS4_7SwizzleILi3ELi4ELi3EEENS4_18smem_ptr_flag_bitsILi8EEENST_INS5_IJNSA_ILi8EEESH_EEENS5_IJSH_SC_EEEEEEEvNS4_8identityENS4_23SM90_TMA_LOAD_MULTICASTES1B_vS1C_EENS_8epilogue10collective6detail29Sm90TmaWarpSpecializedAdapterINS1G_15DefaultEpilogueISJ_SK_SK_NS1F_6thread17LinearCombinationISJ_Li1EffLNS1K_9ScaleType4KindE0ELNS_15FloatRoundStyleE2ESJ_EENS1_15EpilogueDefaultEEEEEvvEEEEvNT_6ParamsE)
        .other          _ZN7cutlass13device_kernelINS_4gemm6kernel13GemmUniversalIN4cute5tupleIJiiiiEEENS1_10collective13CollectiveMmaINS1_37MainloopSm90TmaGmmaWarpSpecializedFP8ILi4ENS5_IJNS4_1CILi2EEENSA_ILi1EEESC_EEENS1_32KernelTmaWarpSpecializedPingpongEEENS5_IJNSA_ILi64EEENSA_ILi128EEESH_EEENS_12float_e5m2_tENS5_IJlSC_lEEESJ_SK_NS4_8TiledMMAINS4_8MMA_AtomIJNS4_4SM904GMMA31MMA_64x128x32_F32E5M2E5M2_SS_TNILNSO_7ScaleInE1ELSQ_1EEEEEENS4_6LayoutINS5_IJSC_SC_SC_EEENS5_IJNSA_ILi0EEESV_SV_EEEEENS5_IJNS4_10UnderscoreESY_SY_EEEEENS4_13SM90_TMA_LOADENS4_14ComposedLayoutINS4_7SwizzleILi3ELi4ELi3EEENS4_18smem_ptr_flag_bitsILi8EEENST_INS5_IJNSA_ILi8EEESH_EEENS5_IJSH_SC_EEEEEEEvNS4_8identityENS4_23SM90_TMA_LOAD_MULTICASTES1B_vS1C_EENS_8epilogue10collective6detail29Sm90TmaWarpSpecializedAdapterINS1G_15DefaultEpilogueISJ_SK_SK_NS1F_6thread17LinearCombinationISJ_Li1EffLNS1K_9ScaleType4KindE0ELNS_15FloatRoundStyleE2ESJ_EENS1_15EpilogueDefaultEEEEEvvEEEEvNT_6ParamsE,@"STO_CUDA_ENTRY STV_DEFAULT"
_ZN7cutlass13device_kernelINS_4gemm6kernel13GemmUniversalIN4cute5tupleIJiiiiEEENS1_10collective13CollectiveMmaINS1_37MainloopSm90TmaGmmaWarpSpecializedFP8ILi4ENS5_IJNS4_1CILi2EEENSA_ILi1EEESC_EEENS1_32KernelTmaWarpSpecializedPingpongEEENS5_IJNSA_ILi64EEENSA_ILi128EEESH_EEENS_12float_e5m2_tENS5_IJlSC_lEEESJ_SK_NS4_8TiledMMAINS4_8MMA_AtomIJNS4_4SM904GMMA31MMA_64x128x32_F32E5M2E5M2_SS_TNILNSO_7ScaleInE1ELSQ_1EEEEEENS4_6LayoutINS5_IJSC_SC_SC_EEENS5_IJNSA_ILi0EEESV_SV_EEEEENS5_IJNS4_10UnderscoreESY_SY_EEEEENS4_13SM90_TMA_LOADENS4_14ComposedLayoutINS4_7SwizzleILi3ELi4ELi3EEENS4_18smem_ptr_flag_bitsILi8EEENST_INS5_IJNSA_ILi8EEESH_EEENS5_IJSH_SC_EEEEEEEvNS4_8identityENS4_23SM90_TMA_LOAD_MULTICASTES1B_vS1C_EENS_8epilogue10collective6detail29Sm90TmaWarpSpecializedAdapterINS1G_15DefaultEpilogueISJ_SK_SK_NS1F_6thread17LinearCombinationISJ_Li1EffLNS1K_9ScaleType4KindE0ELNS_15FloatRoundStyleE2ESJ_EENS1_15EpilogueDefaultEEEEEvvEEEEvNT_6ParamsE:
[----:B------:R-:W-:Y:S01]  /*0000*/  LDC R1, c[0x0][0x28] ;  /* 0x00000a00ff017b82 */ /* 0x000fe20000000800 */
[----:B------:R-:W0:Y:S01]  /*0010*/  S2R R8, SR_TID.X ;  /* 0x0000000000087919 */ /* 0x000e220000002100 */
[----:B------:R-:W-:Y:S01]  /*0020*/  ELECT P0, URZ, PT ;  /* 0x00000000003f782f */ /* 0x000fe20003800000 */
[----:B------:R-:W-:Y:S01]  /*0030*/  BSSY B0, `(.L_x_0) ;  /* 0x0000014000007945 */ /* 0x000fe20003800000 */
[----:B0-----:R-:W-:-:S05]  /*0040*/  SHF.R.U32.HI R0, RZ, 0x5, R8 ;  /* 0x00000005ff007819 */ /* 0x001fca0000011608 */
[----:B------:R-:W0:Y:S02]  /*0050*/  SHFL.IDX PT, R2, R0, RZ, 0x1f ;  /* 0x00001fff00027589 */ /* 0x000e2400000e0000 */
[----:B0-----:R-:W-:Y:S02]  /*0060*/  R2UR UR6, R2 ;  /* 0x00000000020672ca */ /* 0x001fe400000e0000 */
[----:B------:R-:W-:-:S05]  /*0070*/  SHF.R.U32.HI R2, RZ, 0x7, R8 ;  /* 0x00000007ff027819 */ /* 0x000fca0000011608 */
[----:B------:R0:W1:Y:S06]  /*0080*/  SHFL.IDX PT, R3, R2, RZ, 0x1f ;  /* 0x00001fff02037589 */ /* 0x00006c00000e0000 */
[----:B------:R-:W-:Y:S02]  /*0090*/  USHF.R.S32.HI UR4, URZ, 0x1f, UR6 ;  /* 0x0000001f3f047899 */ /* 0x000fe40008011406 */
[----:B------:R-:W-:Y:S02]  /*00a0*/  ISETP.NE.OR P0, PT, RZ, UR6, !P0 ;  /* 0x00000006ff007c0c */ /* 0x000fe4000c705670 */
[----:B------:R-:W-:-:S04]  /*00b0*/  ULEA.HI UR4, UR4, UR6, URZ, 0x2 ;  /* 0x0000000604047291 */ /* 0x000fc8000f8f103f */
[----:B------:R-:W-:-:S04]  /*00c0*/  ULOP3.LUT UR4, UR4, 0xfffffffc, URZ, 0xc0, !UPT ;  /* 0xfffffffc04047892 */ /* 0x000fc8000f8ec03f */
[----:B------:R-:W-:-:S03]  /*00d0*/  UIADD3 UR6, UR6, -UR4, URZ ;  /* 0x8000000406067290 */ /* 0x000fc6000fffe03f */
[----:B0-----:R-:W-:Y:S09]  /*00e0*/  @P0 BRA `(.L_x_1) ;  /* 0x0000000000200947 */ /* 0x001ff20003800000 */
[----:B------:R-:W-:Y:S02]  /*00f0*/  ULDC.64 UR4, c[0x0][0x198] ;  /* 0x0000660000047ab9 */ /* 0x000fe40000000a00 */
[----:B------:R-:W-:Y:S02]  /*0100*/  UIADD3 UR8, UP0, UR4, 0xf0, URZ ;  /* 0x000000f004087890 */ /* 0x000fe4000ff1e03f */
[----:B------:R-:W-:Y:S02]  /*0110*/  UIADD3 UR4, UP1, UR4, 0x1f0, URZ ;  /* 0x000001f004047890 */ /* 0x000fe4000ff3e03f */
[----:B------:R-:W-:Y:S02]  /*0120*/  UIADD3.X UR9, URZ, UR5, URZ, UP0, !UPT ;  /* 0x000000053f097290 */ /* 0x000fe400087fe43f */
[----:B------:R-:W-:-:S07]  /*0130*/  UIADD3.X UR5, URZ, UR5, URZ, UP1, !UPT ;  /* 0x000000053f057290 */ /* 0x000fce0008ffe43f */
[----:B------:R0:W-:Y:S02]  /*0140*/  UTMACCTL.PF [UR8] ;  /* 0x00000000080079b9 */ /* 0x0001e40008040000 */
[----:B------:R0:W-:Y:S02]  /*0150*/  UTMACCTL.PF [UR4] ;  /* 0x00000000040079b9 */ /* 0x0001e40008040000 */
[----:B0-----:R-:W-:Y:S01]  /*0160*/  NOP ;  /* 0x0000000000007918 */ /* 0x001fe20000000000 */
.L_x_1:
[----:B------:R-:W-:Y:S05]  /*0170*/  BSYNC B0 ;  /* 0x0000000000007941 */ /* 0x000fea0003800000 */
.L_x_0:
[----:B------:R-:W0:Y:S01]  /*0180*/  SHFL.IDX PT, R4, R0, RZ, 0x1f ;  /* 0x00001fff00047589 */ /* 0x000e2200000e0000 */
[----:B-1----:R-:W-:Y:S01]  /*0190*/  R2UR UR17, R3 ;  /* 0x00000000031172ca */ /* 0x002fe200000e0000 */
[----:B------:R-:W-:-:S04]  /*01a0*/  UISETP.NE.AND UP0, UPT, UR6, 0x3, UPT ;  /* 0x000000030600788c */ /* 0x000fc8000bf05270 */
[----:B------:R-:W-:-:S08]  /*01b0*/  UISETP.EQ.OR UP0, UPT, UR6, URZ, !UP0 ;  /* 0x0000003f0600728c */ /* 0x000fd0000c702670 */
[----:B------:R-:W-:Y:S02]  /*01c0*/  UIADD3 UR18, UR17, -0x1, URZ ;  /* 0xffffffff11127890 */ /* 0x000fe4000fffe03f */
[----:B------:R-:W-:Y:S02]  /*01d0*/  UISETP.EQ.AND UP0, UPT, UR17, URZ, UP0 ;  /* 0x0000003f1100728c */ /* 0x000fe40008702270 */
[----:B------:R-:W-:Y:S02]  /*01e0*/  UISETP.GE.U32.AND UP1, UPT, UR18, 0x2, UPT ;  /* 0x000000021200788c */ /* 0x000fe4000bf26070 */
[----:B------:R-:W-:Y:S01]  /*01f0*/  USEL UR7, URZ, 0x1, !UP0 ;  /* 0x000000013f077887 */ /* 0x000fe2000c000000 */
[----:B0-----:R-:W-:-:S03]  /*0200*/  ISETP.NE.AND P0, PT, R4, RZ, PT ;  /* 0x000000ff0400720c */ /* 0x001fc60003f05270 */
[----:B------:R-:W-:-:S10]  /*0210*/  USEL UR7, UR7, 0x2, UP1 ;  /* 0x0000000207077887 */ /* 0x000fd40008800000 */
[----:B------:R-:W-:Y:S05]  /*0220*/  @P0 BRA `(.L_x_2) ;  /* 0x0000000000580947 */ /* 0x000fea0003800000 */
[----:B------:R-:W0:Y:S01]  /*0230*/  S2UR UR10, SR_CgaCtaId ;  /* 0x00000000000a79c3 */ /* 0x000e220000008800 */
[----:B------:R-:W-:Y:S01]  /*0240*/  UMOV UR4, 0x400 ;  /* 0x0000040000047882 */ /* 0x000fe20000000000 */
[----:B------:R-:W-:Y:S01]  /*0250*/  UMOV UR5, 0x1 ;  /* 0x0000000100057882 */ /* 0x000fe20000000000 */
[----:B------:R-:W-:Y:S01]  /*0260*/  UMOV UR8, 0x2 ;  /* 0x0000000200087882 */ /* 0x000fe20000000000 */
[----:B------:R-:W-:Y:S01]  /*0270*/  ELECT P0, URZ, PT ;  /* 0x00000000003f782f */ /* 0x000fe20003800000 */
[----:B------:R-:W-:-:S04]  /*0280*/  UIADD3 UR8, -UR8, 0x100000, URZ ;  /* 0x0010000008087890 */ /* 0x000fc8000fffe13f */
[----:B------:R-:W-:Y:S02]  /*0290*/  USHF.L.U32 UR9, UR8, 0xb, URZ ;  /* 0x0000000b08097899 */ /* 0x000fe4000800063f */
[----:B------:R-:W-:Y:S02]  /*02a0*/  USHF.L.U32 UR8, UR8, 0x1, URZ ;  /* 0x0000000108087899 */ /* 0x000fe4000800063f */
[----:B0-----:R-:W-:Y:S02]  /*02b0*/  ULEA UR10, UR10, UR4, 0x18 ;  /* 0x000000040a0a7291 */ /* 0x001fe4000f8ec03f */
[----:B------:R-:W-:-:S04]  /*02c0*/  UIADD3 UR4, -UR5, 0x100000, URZ ;  /* 0x0010000005047890 */ /* 0x000fc8000fffe13f */
[----:B------:R-:W-:Y:S02]  /*02d0*/  USHF.L.U32 UR5, UR4, 0xb, URZ ;  /* 0x0000000b04057899 */ /* 0x000fe4000800063f */
[----:B------:R-:W-:Y:S01]  /*02e0*/  USHF.L.U32 UR4, UR4, 0x1, URZ ;  /* 0x0000000104047899 */ /* 0x000fe2000800063f */
[----:B------:R-:W0:Y:S11]  /*02f0*/  FENCE.VIEW.ASYNC.S ;  /* 0x00000000000073c6 */ /* 0x000e360000000000 */
[----:B0-----:R0:W1:Y:S01]  /*0300*/  SYNCS.EXCH.64 URZ, [UR10], UR4 ;  /* 0x000000040a3f75b2 */ /* 0x0010620008000100 */
[----:B------:R0:W2:Y:S01]  /*0310*/  SYNCS.EXCH.64 URZ, [UR10+0x20], UR8 ;  /* 0x000020080a3f75b2 */ /* 0x0000a20008000100 */
[----:B------:R0:W3:Y:S01]  /*0320*/  SYNCS.EXCH.64 URZ, [UR10+0x8], UR4 ;  /* 0x000008040a3f75b2 */ /* 0x0000e20008000100 */
[----:B------:R0:W4:Y:S01]  /*0330*/  SYNCS.EXCH.64 URZ, [UR10+0x28], UR8 ;  /* 0x000028080a3f75b2 */ /* 0x0001220008000100 */
[----:B------:R0:W0:Y:S01]  /*0340*/  SYNCS.EXCH.64 URZ, [UR10+0x10], UR4 ;  /* 0x000010040a3f75b2 */ /* 0x0000220008000100 */
[----:B------:R0:W0:Y:S01]  /*0350*/  SYNCS.EXCH.64 URZ, [UR10+0x30], UR8 ;  /* 0x000030080a3f75b2 */ /* 0x0000220008000100 */
[----:B------:R0:W0:Y:S01]  /*0360*/  SYNCS.EXCH.64 URZ, [UR10+0x18], UR4 ;  /* 0x000018040a3f75b2 */ /* 0x0000220008000100 */
[----:B------:R0:W0:Y:S01]  /*0370*/  SYNCS.EXCH.64 URZ, [UR10+0x38], UR8 ;  /* 0x000038080a3f75b2 */ /* 0x0000220008000100 */
[----:B------:R-:W-:Y:S01]  /*0380*/  NOP ;  /* 0x0000000000007918 */ /* 0x000fe20000000000 */
.L_x_2:
[----:B------:R-:W5:Y:S01]  /*0390*/  S2UR UR11, SR_CTAID.X ;  /* 0x00000000000b79c3 */ /* 0x000f620000002500 */
[----:B------:R-:W1:Y:S01]  /*03a0*/  SHFL.IDX PT, R5, R0, RZ, 0x1f ;  /* 0x00001fff00057589 */ /* 0x000e6200000e0000 */
[----:B------:R-:W-:Y:S02]  /*03b0*/  SHF.R.S32.HI R3, RZ, 0x1f, R8 ;  /* 0x0000001fff037819 */ /* 0x000fe40000011408 */
[----:B------:R-:W-:Y:S01]  /*03c0*/  ELECT P0, URZ, PT ;  /* 0x00000000003f782f */ /* 0x000fe20003800000 */
[----:B------:R-:W-:Y:S01]  /*03d0*/  NOP ;  /* 0x0000000000007918 */ /* 0x000fe20000000000 */
[----:B------:R2:W3:Y:S01]  /*03e0*/  SHFL.IDX PT, R6, R0, RZ, 0x1f ;  /* 0x00001fff00067589 */ /* 0x0004e200000e0000 */
[----:B------:R-:W-:Y:S01]  /*03f0*/  LEA.HI R3, R3, R8, RZ, 0x7 ;  /* 0x0000000803037211 */ /* 0x000fe200078f38ff */
[----:B0-----:R-:W-:Y:S01]  /*0400*/  ULDC UR4, c[0x0][0x150] ;  /* 0x0000540000047ab9 */ /* 0x001fe20000000800 */
[----:B------:R-:W0:Y:S01]  /*0410*/  S2UR UR9, SR_CTAID.Y ;  /* 0x00000000000979c3 */ /* 0x000e220000002600 */
[----:B------:R-:W-:-:S02]  /*0420*/  ELECT P1, URZ, PT ;  /* 0x00000000003f782f */ /* 0x000fc40003820000 */
[----:B------:R-:W-:Y:S01]  /*0430*/  LOP3.LUT R3, R3, 0xffffff80, RZ, 0xc0, !PT ;  /* 0xffffff8003037812 */ /* 0x000fe200078ec0ff */
[----:B------:R-:W-:Y:S01]  /*0440*/  ULDC UR8, c[0x0][0x144] ;  /* 0x0000510000087ab9 */ /* 0x000fe20000000800 */
[----:B------:R-:W-:Y:S01]  /*0450*/  UMOV UR20, 0x80 ;  /* 0x0000008000147882 */ /* 0x000fe20000000000 */
[----:B------:R-:W-:Y:S01]  /*0460*/  NOP ;  /* 0x0000000000007918 */ /* 0x000fe20000000000 */
[----:B------:R-:W-:Y:S01]  /*0470*/  ULDC UR19, c[0x0][0x148] ;  /* 0x0000520000137ab9 */ /* 0x000fe20000000800 */
[----:B------:R-:W-:Y:S01]  /*0480*/  IMAD.IADD R9, R8, 0x1, -R3 ;  /* 0x0000000108097824 */ /* 0x000fe200078e0a03 */
[----:B------:R0:W0:Y:S01]  /*0490*/  SHFL.IDX PT, R15, R2, RZ, 0x1f ;  /* 0x00001fff020f7589 */ /* 0x00002200000e0000 */
[----:B------:R-:W-:-:S03]  /*04a0*/  ISETP.NE.AND P2, PT, RZ, UR17, PT ;  /* 0x00000011ff007c0c */ /* 0x000fc6000bf45270 */
[----:B------:R-:W-:Y:S02]  /*04b0*/  SHF.R.S32.HI R12, RZ, 0x1f, R9 ;  /* 0x0000001fff0c7819 */ /* 0x000fe40000011409 */
[----:B-----5:R-:W-:Y:S02]  /*04c0*/  I2FP.F32.U32 R7, UR11 ;  /* 0x0000000b00077c45 */ /* 0x020fe40008201000 */
[----:B------:R-:W-:Y:S02]  /*04d0*/  LEA.HI R3, R12, R9, RZ, 0x3 ;  /* 0x000000090c037211 */ /* 0x000fe400078f18ff */
[----:B-1----:R-:W-:Y:S01]  /*04e0*/  ISETP.NE.OR P0, PT, R5, RZ, !P0 ;  /* 0x000000ff0500720c */ /* 0x002fe20004705670 */
[----:B------:R-:W-:Y:S01]  /*04f0*/  FMUL R7, R7, UR4 ;  /* 0x0000000407077c20 */ /* 0x000fe20008400000 */
[--C-:B------:R-:W-:Y:S01]  /*0500*/  SHF.R.S32.HI R5, RZ, 0x3, R3.reuse ;  /* 0x00000003ff057819 */ /* 0x100fe20000011403 */
[----:B------:R-:W-:Y:S01]  /*0510*/  ULDC UR4, c[0x0][0x154] ;  /* 0x0000550000047ab9 */ /* 0x000fe20000000800 */
[----:B--2---:R-:W-:Y:S01]  /*0520*/  SHF.R.S32.HI R0, RZ, 0x1f, R3 ;  /* 0x0000001fff007819 */ /* 0x004fe20000011403 */
[----:B------:R1:W2:Y:S01]  /*0530*/  F2I.U32.TRUNC.NTZ R10, R7 ;  /* 0x00000007000a7305 */ /* 0x0002a2000020f000 */
[----:B------:R-:W-:-:S02]  /*0540*/  SHF.R.S32.HI R3, RZ, 0x1f, R4 ;  /* 0x0000001fff037819 */ /* 0x000fc40000011404 */
[----:B---3--:R-:W-:Y:S02]  /*0550*/  ISETP.NE.OR P1, PT, R6, RZ, !P1 ;  /* 0x000000ff0600720c */ /* 0x008fe40004f25670 */
[----:B------:R-:W-:Y:S02]  /*0560*/  LEA.HI R0, R0, R5, RZ, 0x2 ;  /* 0x0000000500007211 */ /* 0x000fe400078f10ff */
[----:B------:R-:W-:Y:S01]  /*0570*/  LEA.HI R3, R3, R4, RZ, 0x2 ;  /* 0x0000000403037211 */ /* 0x000fe200078f10ff */
[----:B------:R-:W-:Y:S01]  /*0580*/  VOTEU.ALL UP0, P0 ;  /* 0x00000000003f7886 */ /* 0x000fe20000000000 */
[----:B------:R-:W-:Y:S02]  /*0590*/  LOP3.LUT R0, R0, 0xfffffffc, RZ, 0xc0, !PT ;  /* 0xfffffffc00007812 */ /* 0x000fe400078ec0ff */
[----:B------:R-:W-:Y:S02]  /*05a0*/  LOP3.LUT R3, R3, 0x3ffffffc, RZ, 0xc0, !PT ;  /* 0x3ffffffc03037812 */ /* 0x000fe400078ec0ff */
[----:B0-----:R-:W-:Y:S01]  /*05b0*/  I2FP.F32.U32 R6, UR9 ;  /* 0x0000000900067c45 */ /* 0x001fe20008201000 */
[----:B------:R-:W-:Y:S01]  /*05c0*/  IMAD.IADD R0, R5, 0x1, -R0 ;  /* 0x0000000105007824 */ /* 0x000fe200078e0a00 */
[----:B------:R-:W0:Y:S01]  /*05d0*/  @!UP0 S2UR UR13, SR_CgaCtaId ;  /* 0x00000000000d89c3 */ /* 0x000e220000008800 */
[----:B------:R-:W-:Y:S01]  /*05e0*/  IMAD.IADD R3, R4, 0x1, -R3 ;  /* 0x0000000104037824 */ /* 0x000fe200078e0a03 */
[----:B------:R-:W-:Y:S01]  /*05f0*/  VOTEU.ALL UP1, P1 ;  /* 0x00000000003f7886 */ /* 0x000fe20000820000 */
[----:B-1----:R-:W-:Y:S01]  /*0600*/  FMUL R7, R6, UR4 ;  /* 0x0000000406077c20 */ /* 0x002fe20008400000 */
[----:B--2---:R-:W-:Y:S01]  /*0610*/  R2UR UR4, R10 ;  /* 0x000000000a0472ca */ /* 0x004fe200000e0000 */
[----:B------:R-:W-:Y:S01]  /*0620*/  IMAD R0, R3, 0x4, R0 ;  /* 0x0000000403007824 */ /* 0x000fe200078e0200 */
[----:B------:R-:W-:Y:S01]  /*0630*/  @!UP0 UMOV UR12, 0x400 ;  /* 0x00000400000c8882 */ /* 0x000fe20000000000 */
[----:B------:R-:W-:Y:S01]  /*0640*/  @!UP1 UMOV UR15, 0x400 ;  /* 0x00000400000f9882 */ /* 0x000fe20000000000 */
[----:B------:R-:W1:Y:S01]  /*0650*/  @!UP1 S2UR UR16, SR_CgaCtaId ;  /* 0x00000000001099c3 */ /* 0x000e620000008800 */
[----:B------:R-:W2:Y:S01]  /*0660*/  F2I.U32.TRUNC.NTZ R7, R7 ;  /* 0x0000000700077305 */ /* 0x000ea2000020f000 */
[C---:B------:R-:W-:Y:S01]  /*0670*/  IMAD.SHL.U32 R3, R0.reuse, 0x4, RZ ;  /* 0x0000000400037824 */ /* 0x040fe200078e00ff */
[C---:B------:R-:W-:Y:S01]  /*0680*/  LEA.HI R4, R0.reuse, R0, RZ, 0x1 ;  /* 0x0000000000047211 */ /* 0x040fe200078f08ff */
[----:B------:R-:W-:Y:S01]  /*0690*/  VOTEU.ALL UP2, P1 ;  /* 0x00000000003f7886 */ /* 0x000fe20000840000 */
[----:B------:R-:W-:Y:S01]  /*06a0*/  VOTEU.ALL UP3, P1 ;  /* 0x00000000003f7886 */ /* 0x000fe20000860000 */
[----:B------:R-:W-:Y:S01]  /*06b0*/  VOTEU.ALL UP4, P1 ;  /* 0x00000000003f7886 */ /* 0x000fe20000880000 */
[----:B------:R-:W-:Y:S01]  /*06c0*/  LOP3.LUT R6, R0, 0xc, R3, 0x78, !PT ;  /* 0x0000000c00067812 */ /* 0x000fe200078e7803 */
[----:B------:R-:W-:Y:S01]  /*06d0*/  VOTEU.ALL UP5, P1 ;  /* 0x00000000003f7886 */ /* 0x000fe200008a0000 */
[----:B------:R-:W-:Y:S01]  /*06e0*/  LOP3.LUT R5, R4, 0xfffffffe, RZ, 0xc0, !PT ;  /* 0xfffffffe04057812 */ /* 0x000fe200078ec0ff */
[----:B------:R-:W-:Y:S01]  /*06f0*/  UIADD3 UR4, -UR4, URZ, URZ ;  /* 0x0000003f04047290 */ /* 0x000fe2000fffe13f */
[----:B------:R-:W3:Y:S03]  /*0700*/  LDC R3, c[0x0][0x140] ;  /* 0x00005000ff037b82 */ /* 0x000ee60000000800 */
[----:B------:R-:W-:Y:S01]  /*0710*/  UIMAD UR8, UR8, UR4, UR11 ;  /* 0x00000004080872a4 */ /* 0x000fe2000f8e020b */
[----:B------:R-:W-:Y:S01]  /*0720*/  IMAD.IADD R5, R0, 0x1, -R5 ;  /* 0x0000000100057824 */ /* 0x000fe200078e0a05 */
[----:B--2---:R-:W-:Y:S01]  /*0730*/  R2UR UR10, R7 ;  /* 0x00000000070a72ca */ /* 0x004fe200000e0000 */
[----:B------:R-:W-:Y:S01]  /*0740*/  UMOV UR4, 0x20 ;  /* 0x0000002000047882 */ /* 0x000fe20000000000 */
[----:B0-----:R-:W-:Y:S01]  /*0750*/  @!UP0 ULEA UR14, UR13, UR12, 0x18 ;  /* 0x0000000c0d0e8291 */ /* 0x001fe2000f8ec03f */
[----:B------:R-:W-:Y:S01]  /*0760*/  IMAD.MOV.U32 R7, RZ, RZ, 0x1 ;  /* 0x00000001ff077424 */ /* 0x000fe200078e00ff */
[----:B------:R-:W-:Y:S01]  /*0770*/  ISETP.NE.AND P3, PT, R5, UR8, PT ;  /* 0x0000000805007c0c */ /* 0x000fe2000bf65270 */
[----:B------:R-:W-:-:S04]  /*0780*/  @!UP0 UIADD3 UR4, -UR4, 0x100000, URZ ;  /* 0x0010000004048890 */ /* 0x000fc8000fffe13f */
[----:B------:R-:W-:Y:S02]  /*0790*/  @!UP0 USHF.L.U32 UR5, UR4, 0xb, URZ ;  /* 0x0000000b04058899 */ /* 0x000fe4000800063f */
[----:B------:R-:W-:Y:S02]  /*07a0*/  @!UP0 USHF.L.U32 UR4, UR4, 0x1, URZ ;  /* 0x0000000104048899 */ /* 0x000fe4000800063f */
[----:B------:R-:W-:-:S04]  /*07b0*/  @!UP1 UIADD3 UR12, -UR20, 0x100000, URZ ;  /* 0x00100000140c9890 */ /* 0x000fc8000fffe13f */
[----:B------:R-:W-:Y:S02]  /*07c0*/  @!UP1 USHF.L.U32 UR13, UR12, 0xb, URZ ;  /* 0x0000000b0c0d9899 */ /* 0x000fe4000800063f */
[----:B------:R-:W-:Y:S02]  /*07d0*/  @!UP1 USHF.L.U32 UR12, UR12, 0x1, URZ ;  /* 0x000000010c0c9899 */ /* 0x000fe4000800063f */
[----:B-1----:R-:W-:Y:S01]  /*07e0*/  @!UP1 ULEA UR15, UR16, UR15, 0x18 ;  /* 0x0000000f100f9291 */ /* 0x002fe2000f8ec03f */
[----:B------:R-:W-:Y:S01]  /*07f0*/  VOTEU.ALL UP0, P0 ;  /* 0x00000000003f7886 */ /* 0x000fe20000000000 */
[----:B------:R-:W-:Y:S01]  /*0800*/  VOTEU.ALL UP1, P0 ;  /* 0x00000000003f7886 */ /* 0x000fe20000020000 */
[----:B------:R-:W-:Y:S01]  /*0810*/  UIADD3 UR10, -UR10, URZ, URZ ;  /* 0x0000003f0a0a7290 */ /* 0x000fe2000fffe13f */
[----:B------:R-:W-:Y:S01]  /*0820*/  LOP3.LUT P0, RZ, R9, 0x7, RZ, 0xc0, !PT ;  /* 0x0000000709ff7812 */ /* 0x000fe2000780c0ff */
[----:B------:R-:W0:Y:S02]  /*0830*/  FENCE.VIEW.ASYNC.S ;  /* 0x00000000000073c6 */ /* 0x000e240000000000 */
[----:B0-----:R-:W0:Y:S01]  /*0840*/  @!UP0 SYNCS.EXCH.64 URZ, [UR14+0x70], UR4 ;  /* 0x000070040e3f85b2 */ /* 0x001e220008000100 */
[----:B------:R-:W-:-:S02]  /*0850*/  @P3 LEA.HI R0, R6, R6, RZ, 0x1 ;  /* 0x0000000606003211 */ /* 0x000fc400078f08ff */
[----:B---3--:R-:W-:Y:S02]  /*0860*/  ISETP.EQ.U32.AND P1, PT, R3, 0x1, PT ;  /* 0x000000010300780c */ /* 0x008fe40003f22070 */
[----:B------:R-:W-:Y:S02]  /*0870*/  @P3 SHF.R.S32.HI R0, RZ, 0x1, R0 ;  /* 0x00000001ff003819 */ /* 0x000fe40000011400 */
[----:B------:R-:W-:Y:S01]  /*0880*/  ISETP.LT.U32.AND P0, PT, R6, 0x2, !P0 ;  /* 0x000000020600780c */ /* 0x000fe20004701070 */
[----:B------:R1:W2:Y:S01]  /*0890*/  @!UP1 SYNCS.EXCH.64 URZ, [UR14+0x78], UR4 ;  /* 0x000078040e3f95b2 */ /* 0x0002a20008000100 */
[----:B------:R-:W-:Y:S01]  /*08a0*/  NOP ;  /* 0x0000000000007918 */ /* 0x000fe20000000000 */
[----:B-1----:R-:W-:Y:S01]  /*08b0*/  UIMAD UR4, UR19, UR10, UR9 ;  /* 0x0000000a130472a4 */ /* 0x002fe2000f8e0209 */
[----:B------:R1:W3:Y:S05]  /*08c0*/  @!UP2 SYNCS.EXCH.64 URZ, [UR15+0x50], UR12 ;  /* 0x0000500c0f3fa5b2 */ /* 0x0002ea0008000100 */
[----:B------:R-:W-:-:S02]  /*08d0*/  @P3 ISETP.NE.AND P4, PT, R0, UR4, PT ;  /* 0x0000000400003c0c */ /* 0x000fc4000bf85270 */
[----:B------:R-:W-:Y:S02]  /*08e0*/  SEL R0, RZ, 0x1, !P0 ;  /* 0x00000001ff007807 */ /* 0x000fe40004000000 */
[----:B------:R-:W-:-:S04]  /*08f0*/  @P3 SEL R7, RZ, 0x1, P4 ;  /* 0x00000001ff073807 */ /* 0x000fc80002000000 */
[----:B------:R-:W-:Y:S01]  /*0900*/  LOP3.LUT R7, R7, R0, RZ, 0xc0, !PT ;  /* 0x0000000007077212 */ /* 0x000fe200078ec0ff */
[----:B------:R1:W0:Y:S01]  /*0910*/  @!UP3 SYNCS.EXCH.64 URZ, [UR15+0x58], UR12 ;  /* 0x0000580c0f3fb5b2 */ /* 0x0002220008000100 */
[----:B------:R1:W0:Y:S01]  /*0920*/  @!UP4 SYNCS.EXCH.64 URZ, [UR15+0x60], UR12 ;  /* 0x0000600c0f3fc5b2 */ /* 0x0002220008000100 */
[----:B------:R1:W0:Y:S01]  /*0930*/  @!UP5 SYNCS.EXCH.64 URZ, [UR15+0x68], UR12 ;  /* 0x0000680c0f3fd5b2 */ /* 0x0002220008000100 */
[----:B------:R-:W-:Y:S01]  /*0940*/  NOP ;  /* 0x0000000000007918 */ /* 0x000fe20000000000 */
[----:B-1----:R-:W-:Y:S05]  /*0950*/  @!P1 BRA `(.L_x_3) ;  /* 0x0000000000089947 */ /* 0x002fea0003800000 */
[----:B0-234-:R-:W-:Y:S01]  /*0960*/  UCGABAR_ARV ;  /* 0x00000000000079c7 */ /* 0x01dfe20008000000 */
[----:B------:R-:W-:Y:S05]  /*0970*/  BRA `(.L_x_4) ;  /* 0x0000000000047947 */ /* 0x000fea0003800000 */
.L_x_3:
[----:B0-234-:R-:W-:Y:S01]  /*0980*/  NOP ;  /* 0x0000000000007918 */ /* 0x01dfe20000000000 */
.L_x_4:
[----:B------:R-:W-:Y:S01]  /*0990*/  ULDC.64 UR4, c[0x0][0x598] ;  /* 0x0001660000047ab9 */ /* 0x000fe20000000a00 */
[----:B------:R-:W-:Y:S01]  /*09a0*/  ULDC.64 UR20, c[0x0][0x208] ;  /* 0x0000820000147ab9 */ /* 0x000fe20000000a00 */
[----:B------:R-:W-:-:S04]  /*09b0*/  ISETP.NE.U32.AND P0, PT, RZ, UR4, PT ;  /* 0x00000004ff007c0c */ /* 0x000fc8000bf05070 */
[----:B------:R-:W-:-:S13]  /*09c0*/  ISETP.NE.AND.EX P0, PT, RZ, UR5, PT, P0 ;  /* 0x00000005ff007c0c */ /* 0x000fda000bf05300 */
[----:B------:R-:W-:Y:S05]  /*09d0*/  @!P0 BRA `(.L_x_5) ;  /* 0x00000000001c8947 */ /* 0x000fea0003800000 */
[----:B------:R-:W0:Y:S02]  /*09e0*/  LDC.64 R2, c[0x0][0x598] ;  /* 0x00016600ff027b82 */ /* 0x000e240000000a00 */
[----:B0-----:R-:W2:Y:S02]  /*09f0*/  LDG.E.64 R2, desc[UR20][R2.64] ;  /* 0x0000001402027981 */ /* 0x001ea4000c1e1b00 */
[----:B--2---:R-:W-:-:S04]  /*0a00*/  ISETP.NE.U32.AND P0, PT, R2, RZ, PT ;  /* 0x000000ff0200720c */ /* 0x004fc80003f05070 */
[----:B------:R-:W-:-:S13]  /*0a10*/  ISETP.NE.AND.EX P0, PT, R3, RZ, PT, P0 ;  /* 0x000000ff0300720c */ /* 0x000fda0003f05300 */
[----:B------:R-:W-:Y:S05]  /*0a20*/  @!P0 BRA `(.L_x_5) ;  /* 0x0000000000088947 */ /* 0x000fea0003800000 */
[----:B------:R0:W5:Y:S01]  /*0a30*/  LD.E R10, desc[UR20][R2.64] ;  /* 0x00000014020a7980 */ /* 0x000162000c101900 */
[----:B------:R-:W-:Y:S05]  /*0a40*/  BRA `(.L_x_6) ;  /* 0x0000000000207947 */ /* 0x000fea0003800000 */
.L_x_5:
[----:B------:R-:W-:Y:S02]  /*0a50*/  ULDC.64 UR4, c[0x0][0x588] ;  /* 0x0001620000047ab9 */ /* 0x000fe40000000a00 */
[----:B------:R-:W-:-:S04]  /*0a60*/  ISETP.NE.U32.AND P0, PT, RZ, UR4, PT ;  /* 0x00000004ff007c0c */ /* 0x000fc8000bf05070 */
[----:B------:R-:W-:-:S13]  /*0a70*/  ISETP.NE.AND.EX P0, PT, RZ, UR5, PT, P0 ;  /* 0x00000005ff007c0c */ /* 0x000fda000bf05300 */
[----:B------:R-:W-:Y:S05]  /*0a80*/  @!P0 BRA `(.L_x_7) ;  /* 0x00000000000c8947 */ /* 0x000fea0003800000 */
[----:B------:R-:W0:Y:S02]  /*0a90*/  LDC.64 R10, c[0x0][0x588] ;  /* 0x00016200ff0a7b82 */ /* 0x000e240000000a00 */
[----:B0-----:R1:W5:Y:S01]  /*0aa0*/  LDG.E R10, desc[UR20][R10.64] ;  /* 0x000000140a0a7981 */ /* 0x001362000c1e1900 */
[----:B------:R-:W-:Y:S05]  /*0ab0*/  BRA `(.L_x_6) ;  /* 0x0000000000047947 */ /* 0x000fea0003800000 */
.L_x_7:
[----:B------:R-:W2:Y:S02]  /*0ac0*/  LDC R10, c[0x0][0x580] ;  /* 0x00016000ff0a7b82 */ /* 0x000ea40000000800 */
.L_x_6:
[----:B------:R-:W-:Y:S02]  /*0ad0*/  ULDC.64 UR4, c[0x0][0x5a0] ;  /* 0x0001680000047ab9 */ /* 0x000fe40000000a00 */
[----:B------:R-:W-:-:S04]  /*0ae0*/  ISETP.NE.U32.AND P0, PT, RZ, UR4, PT ;  /* 0x00000004ff007c0c */ /* 0x000fc8000bf05070 */
[----:B------:R-:W-:-:S13]  /*0af0*/  ISETP.NE.AND.EX P0, PT, RZ, UR5, PT, P0 ;  /* 0x00000005ff007c0c */ /* 0x000fda000bf05300 */
[----:B------:R-:W-:Y:S05]  /*0b00*/  @!P0 BRA `(.L_x_8) ;  /* 0x00000000001c8947 */ /* 0x000fea0003800000 */
[----:B0-----:R-:W0:Y:S02]  /*0b10*/  LDC.64 R2, c[0x0][0x5a0] ;  /* 0x00016800ff027b82 */ /* 0x001e240000000a00 */
[----:B0-----:R-:W3:Y:S02]  /*0b20*/  LDG.E.64 R2, desc[UR20][R2.64] ;  /* 0x0000001402027981 */ /* 0x001ee4000c1e1b00 */
[----:B---3--:R-:W-:-:S04]  /*0b30*/  ISETP.NE.U32.AND P0, PT, R2, RZ, PT ;  /* 0x000000ff0200720c */ /* 0x008fc80003f05070 */
[----:B------:R-:W-:-:S13]  /*0b40*/  ISETP.NE.AND.EX P0, PT, R3, RZ, PT, P0 ;  /* 0x000000ff0300720c */ /* 0x000fda0003f05300 */
[----:B------:R-:W-:Y:S05]  /*0b50*/  @!P0 BRA `(.L_x_8) ;  /* 0x0000000000088947 */ /* 0x000fea0003800000 */
[----:B-1----:R0:W5:Y:S01]  /*0b60*/  LD.E R11, desc[UR20][R2.64] ;  /* 0x00000014020b7980 */ /* 0x002162000c101900 */
[----:B------:R-:W-:Y:S05]  /*0b70*/  BRA `(.L_x_9) ;  /* 0x0000000000207947 */ /* 0x000fea0003800000 */
.L_x_8:
[----:B------:R-:W-:Y:S02]  /*0b80*/  ULDC.64 UR4, c[0x0][0x590] ;  /* 0x0001640000047ab9 */ /* 0x000fe40000000a00 */
[----:B------:R-:W-:-:S04]  /*0b90*/  ISETP.NE.U32.AND P0, PT, RZ, UR4, PT ;  /* 0x00000004ff007c0c */ /* 0x000fc8000bf05070 */
[----:B------:R-:W-:-:S13]  /*0ba0*/  ISETP.NE.AND.EX P0, PT, RZ, UR5, PT, P0 ;  /* 0x00000005ff007c0c */ /* 0x000fda000bf05300 */
[----:B------:R-:W-:Y:S05]  /*0bb0*/  @!P0 BRA `(.L_x_10) ;  /* 0x00000000000c8947 */ /* 0x000fea0003800000 */
[----:B0-----:R-:W1:Y:S02]  /*0bc0*/  LDC.64 R2, c[0x0][0x590] ;  /* 0x00016400ff027b82 */ /* 0x001e640000000a00 */
[----:B-1----:R1:W5:Y:S01]  /*0bd0*/  LDG.E R11, desc[UR20][R2.64] ;  /* 0x00000014020b7981 */ /* 0x002362000c1e1900 */
[----:B------:R-:W-:Y:S05]  /*0be0*/  BRA `(.L_x_9) ;  /* 0x0000000000047947 */ /* 0x000fea0003800000 */
.L_x_10:
[----:B-1----:R-:W3:Y:S02]  /*0bf0*/  LDC R11, c[0x0][0x584] ;  /* 0x00016100ff0b7b82 */ /* 0x002ee40000000800 */
.L_x_9:
[----:B------:R-:W-:Y:S01]  /*0c00*/  ULDC UR4, c[0x0][0x65c] ;  /* 0x0001970000047ab9 */ /* 0x000fe20000000800 */
[----:B01----:R-:W0:Y:S01]  /*0c10*/  LDC.64 R2, c[0x0][0x650] ;  /* 0x00019400ff027b82 */ /* 0x003e220000000a00 */
[----:B------:R-:W-:Y:S01]  /*0c20*/  UISETP.NE.AND UP2, UPT, UR4, 0x1, UPT ;  /* 0x000000010400788c */ /* 0x000fe2000bf45270 */
[----:B------:R-:W-:Y:S01]  /*0c30*/  PRMT R13, RZ, 0x7610, R13 ;  /* 0x00007610ff0d7816 */ /* 0x000fe2000000000d */
[----:B------:R-:W-:Y:S01]  /*0c40*/  UISETP.NE.AND UP0, UPT, UR17, 0x2, UPT ;  /* 0x000000021100788c */ /* 0x000fe2000bf05270 */
[----:B------:R-:W-:Y:S02]  /*0c50*/  IMAD.MOV.U32 R5, RZ, RZ, -0x1 ;  /* 0xffffffffff057424 */ /* 0x000fe400078e00ff */
[----:B------:R-:W-:-:S06]  /*0c60*/  IMAD.MOV.U32 R4, RZ, RZ, -0x1 ;  /* 0xffffffffff047424 */ /* 0x000fcc00078e00ff */
[----:B------:R-:W-:Y:S01]  /*0c70*/  @UP2 ULDC UR14, c[0x0][0x10] ;  /* 0x00000400000e2ab9 */ /* 0x000fe20000000800 */
[----:B------:R-:W-:Y:S01]  /*0c80*/  @UP2 UMOV UR4, UR9 ;  /* 0x0000000900042c82 */ /* 0x000fe20008000000 */
[----:B------:R-:W-:Y:S01]  /*0c90*/  @UP2 UMOV UR5, URZ ;  /* 0x0000003f00052c82 */ /* 0x000fe20008000000 */
[----:B------:R-:W-:Y:S01]  /*0ca0*/  @!UP2 ULDC UR16, c[0x0][0xc] ;  /* 0x000003000010aab9 */ /* 0x000fe20000000800 */
[----:B------:R-:W-:Y:S01]  /*0cb0*/  @UP2 UIMAD.WIDE.U32 UR14, UR11, UR14, UR4 ;  /* 0x0000000e0b0e22a5 */ /* 0x000fe2000f8e0004 */
[----:B------:R-:W-:Y:S02]  /*0cc0*/  ULDC UR12, c[0x0][0xc] ;  /* 0x00000300000c7ab9 */ /* 0x000fe40000000800 */
[----:B------:R-:W-:Y:S01]  /*0cd0*/  @UP2 UMOV UR4, URZ ;  /* 0x0000003f00042c82 */ /* 0x000fe20008000000 */
[----:B------:R-:W-:Y:S01]  /*0ce0*/  UMOV UR5, URZ ;  /* 0x0000003f00057c82 */ /* 0x000fe20008000000 */
[----:B------:R-:W-:Y:S01]  /*0cf0*/  @UP2 UIADD3 UR15, UR15, UR4, URZ ;  /* 0x000000040f0f2290 */ /* 0x000fe2000fffe03f */
[----:B------:R-:W-:-:S02]  /*0d00*/  ULDC UR13, c[0x0][0x10] ;  /* 0x00000400000d7ab9 */ /* 0x000fc40000000800 */
[----:B------:R-:W-:Y:S01]  /*0d10*/  UMOV UR4, UR11 ;  /* 0x0000000b00047c82 */ /* 0x000fe20008000000 */
[----:B------:R-:W-:Y:S02]  /*0d20*/  UIMAD.WIDE.U32 UR12, UR12, UR13, URZ ;  /* 0x0000000d0c0c72a5 */ /* 0x000fe4000f8e003f */
[----:B------:R-:W-:Y:S01]  /*0d30*/  @!UP2 UIMAD.WIDE.U32 UR4, UR9, UR16, UR4 ;  /* 0x000000100904a2a5 */ /* 0x000fe2000f8e0004 */
[----:B------:R-:W-:Y:S02]  /*0d40*/  ULDC UR11, c[0x0][0x14] ;  /* 0x00000500000b7ab9 */ /* 0x000fe40000000800 */
[----:B------:R-:W-:Y:S02]  /*0d50*/  UIMAD.WIDE.U32 UR22, UR12, UR11, URZ ;  /* 0x0000000b0c1672a5 */ /* 0x000fe4000f8e003f */
[----:B------:R-:W-:Y:S02]  /*0d60*/  UIMAD UR13, UR13, UR11, URZ ;  /* 0x0000000b0d0d72a4 */ /* 0x000fe4000f8e023f */
[----:B------:R-:W-:Y:S01]  /*0d70*/  @!UP2 UMOV UR14, UR4 ;  /* 0x00000004000eac82 */ /* 0x000fe20008000000 */
[----:B------:R-:W-:Y:S01]  /*0d80*/  @!UP2 UMOV UR15, UR5 ;  /* 0x00000005000fac82 */ /* 0x000fe20008000000 */
[----:B------:R-:W-:-:S02]  /*0d90*/  UIADD3 UR13, UR23, UR13, URZ ;  /* 0x0000000d170d7290 */ /* 0x000fc4000fffe03f */
[----:B------:R-:W-:-:S04]  /*0da0*/  UIADD3 UR4, UP1, UR14, UR22, URZ ;  /* 0x000000160e047290 */ /* 0x000fc8000ff3e03f */
[----:B------:R-:W-:Y:S02]  /*0db0*/  UIADD3.X UR5, UR15, UR13, URZ, UP1, !UPT ;  /* 0x0000000d0f057290 */ /* 0x000fe40008ffe43f */
[----:B------:R-:W-:Y:S02]  /*0dc0*/  USEL UR4, UR4, UR14, !UP0 ;  /* 0x0000000e04047287 */ /* 0x000fe4000c000000 */
[----:B------:R-:W-:-:S04]  /*0dd0*/  USEL UR5, UR5, UR15, !UP0 ;  /* 0x0000000f05057287 */ /* 0x000fc8000c000000 */
[----:B0-----:R-:W-:Y:S01]  /*0de0*/  ISETP.LE.U32.AND P0, PT, R2, UR4, PT ;  /* 0x0000000402007c0c */ /* 0x001fe2000bf03070 */
[----:B------:R-:W-:Y:S02]  /*0df0*/  IMAD.U32 R2, RZ, RZ, UR4 ;  /* 0x00000004ff027e24 */ /* 0x000fe4000f8e00ff */
[----:B------:R-:W-:-:S05]  /*0e00*/  IMAD.U32 R0, RZ, RZ, UR5 ;  /* 0x00000005ff007e24 */ /* 0x000fca000f8e00ff */
[----:B------:R-:W-:Y:S01]  /*0e10*/  ISETP.GE.U32.AND.EX P0, PT, R0, R3, PT, P0 ;  /* 0x000000030000720c */ /* 0x000fe20003f06100 */
[----:B------:R-:W-:Y:S02]  /*0e20*/  IMAD.U32 R3, RZ, RZ, UR5 ;  /* 0x00000005ff037e24 */ /* 0x000fe4000f8e00ff */
[----:B------:R-:W-:-:S10]  /*0e30*/  IMAD.MOV.U32 R0, RZ, RZ, -0x1 ;  /* 0xffffffffff007424 */ /* 0x000fd400078e00ff */
[----:B------:R-:W-:Y:S05]  /*0e40*/  @P0 BRA `(.L_x_11) ;  /* 0x0000000400480947 */ /* 0x000fea0003800000 */
[----:B------:R-:W-:Y:S01]  /*0e50*/  ULDC.64 UR24, c[0x0][0x628] ;  /* 0x00018a0000187ab9 */ /* 0x000fe20000000a00 */
[C---:B------:R-:W-:Y:S01]  /*0e60*/  R2UR UR27, R2.reuse ;  /* 0x00000000021b72ca */ /* 0x040fe200000e0000 */
[----:B------:R-:W-:Y:S01]  /*0e70*/  ULDC UR26, c[0x0][0x630] ;  /* 0x00018c00001a7ab9 */ /* 0x000fe20000000800 */
[----:B------:R-:W-:Y:S02]  /*0e80*/  ISETP.NE.U32.AND P0, PT, RZ, UR24, PT ;  /* 0x00000018ff007c0c */ /* 0x000fe4000bf05070 */
[----:B------:R-:W-:Y:S02]  /*0e90*/  R2UR UR4, R2 ;  /* 0x00000000020472ca */ /* 0x000fe400000e0000 */
[----:B------:R-:W-:Y:S02]  /*0ea0*/  ISETP.NE.AND.EX P0, PT, RZ, UR25, PT, P0 ;  /* 0x00000019ff007c0c */ /* 0x000fe4000bf05300 */
[----:B------:R-:W-:-:S11]  /*0eb0*/  R2UR UR5, R3 ;  /* 0x00000000030572ca */ /* 0x000fd600000e0000 */
[----:B------:R-:W-:Y:S05]  /*0ec0*/  @!P0 BRA `(.L_x_12) ;  /* 0x0000000000308947 */ /* 0x000fea0003800000 */
[----:B------:R-:W-:Y:S01]  /*0ed0*/  R2UR UR4, R2 ;  /* 0x00000000020472ca */ /* 0x000fe200000e0000 */
[----:B------:R-:W-:Y:S01]  /*0ee0*/  ULDC UR11, c[0x0][0x634] ;  /* 0x00018d00000b7ab9 */ /* 0x000fe20000000800 */
[----:B------:R-:W-:-:S11]  /*0ef0*/  R2UR UR12, R3 ;  /* 0x00000000030c72ca */ /* 0x000fd600000e0000 */
[----:B------:R-:W-:-:S04]  /*0f00*/  UIADD3 UR11, UP1, UR4, UR11, URZ ;  /* 0x0000000b040b7290 */ /* 0x000fc8000ff3e03f */
[----:B------:R-:W-:-:S04]  /*0f10*/  UIADD3.X UR12, URZ, UR12, URZ, UP1, !UPT ;  /* 0x0000000c3f0c7290 */ /* 0x000fc80008ffe43f */
[----:B------:R-:W-:-:S04]  /*0f20*/  UIMAD.WIDE.U32 UR4, UR12, UR24, URZ ;  /* 0x000000180c0472a5 */ /* 0x000fc8000f8e003f */
[----:B------:R-:W-:Y:S02]  /*0f30*/  UIMAD.WIDE.U32 UR14, UP1, UR11, UR25, UR4 ;  /* 0x000000190b0e72a5 */ /* 0x000fe4000f820004 */
[----:B------:R-:W-:Y:S02]  /*0f40*/  UIMAD.WIDE.U32 UR4, UR11, UR24, URZ ;  /* 0x000000180b0472a5 */ /* 0x000fe4000f8e003f */
[----:B------:R-:W-:Y:S02]  /*0f50*/  UIADD3.X UR17, URZ, URZ, URZ, UP1, !UPT ;  /* 0x0000003f3f117290 */ /* 0x000fe40008ffe43f */
[----:B------:R-:W-:Y:S01]  /*0f60*/  UIADD3 URZ, UP1, UR5, UR14, URZ ;  /* 0x0000000e053f7290 */ /* 0x000fe2000ff3e03f */
[----:B------:R-:W-:-:S03]  /*0f70*/  UMOV UR16, UR15 ;  /* 0x0000000f00107c82 */ /* 0x000fc60008000000 */
[----:B------:R-:W-:-:S12]  /*0f80*/  UIMAD.WIDE.U32.X UR4, UR12, UR25, UR16, UP1 ;  /* 0x000000190c0472a5 */ /* 0x000fd800088e0410 */
.L_x_12:
[----:B------:R-:W-:Y:S01]  /*0f90*/  USHF.R.U64 UR4, UR4, UR26, UR5 ;  /* 0x0000001a04047299 */ /* 0x000fe20008001205 */
[----:B------:R-:W-:Y:S01]  /*0fa0*/  R2UR UR15, R3 ;  /* 0x00000000030f72ca */ /* 0x000fe200000e0000 */
[----:B------:R-:W-:Y:S02]  /*0fb0*/  USHF.R.U32.HI UR5, URZ, UR26, UR5 ;  /* 0x0000001a3f057299 */ /* 0x000fe40008011605 */
[----:B------:R-:W-:Y:S01]  /*0fc0*/  UIADD3 UR12, UP1, URZ, -UR4, URZ ;  /* 0x800000043f0c7290 */ /* 0x000fe2000ff3e03f */
[----:B------:R-:W-:Y:S01]  /*0fd0*/  ULDC.64 UR16, c[0x0][0x620] ;  /* 0x0001880000107ab9 */ /* 0x000fe20000000a00 */
[----:B------:R-:W-:Y:S02]  /*0fe0*/  UMOV UR14, UR27 ;  /* 0x0000001b000e7c82 */ /* 0x000fe40008000000 */
[----:B------:R-:W-:Y:S01]  /*0ff0*/  UIADD3.X UR5, URZ, ~UR5, URZ, UP1, !UPT ;  /* 0x800000053f057290 */ /* 0x000fe20008ffe43f */
[----:B------:R-:W-:Y:S01]  /*1000*/  ULDC UR11, c[0x0][0x618] ;  /* 0x00018600000b7ab9 */ /* 0x000fe20000000800 */
[----:B------:R-:W-:-:S02]  /*1010*/  @UP2 UIMAD UR8, UR19, UR10, UR9 ;  /* 0x0000000a130822a4 */ /* 0x000fc4000f8e0209 */
[----:B------:R-:W-:Y:S02]  /*1020*/  UIMAD UR5, UR5, UR16, URZ ;  /* 0x00000010050572a4 */ /* 0x000fe4000f8e023f */
[----:B------:R-:W-:Y:S02]  /*1030*/  UIMAD.WIDE.U32 UR14, UR12, UR16, UR14 ;  /* 0x000000100c0e72a5 */ /* 0x000fe4000f8e000e */
[----:B------:R-:W-:Y:S01]  /*1040*/  UIMAD UR12, UR12, UR17, UR5 ;  /* 0x000000110c0c72a4 */ /* 0x000fe2000f8e0205 */
[----:B------:R-:W-:Y:S01]  /*1050*/  ULDC UR16, c[0x0][0x608] ;  /* 0x0001820000107ab9 */ /* 0x000fe20000000800 */
[----:B------:R-:W-:Y:S02]  /*1060*/  ULDC UR28, c[0x0][0x658] ;  /* 0x00019600001c7ab9 */ /* 0x000fe40000000800 */
[----:B------:R-:W-:Y:S01]  /*1070*/  UIADD3 UR12, UR15, UR12, URZ ;  /* 0x0000000c0f0c7290 */ /* 0x000fe2000fffe03f */
[----:B------:R-:W-:Y:S01]  /*1080*/  UMOV UR9, 0xffffffff ;  /* 0xffffffff00097882 */ /* 0x000fe20000000000 */
[----:B------:R-:W-:-:S02]  /*1090*/  ULDC UR5, c[0x0][0x600] ;  /* 0x0001800000057ab9 */ /* 0x000fc40000000800 */
[----:B------:R-:W-:Y:S02]  /*10a0*/  USHF.R.U64 UR27, UR14, UR11, UR12 ;  /* 0x0000000b0e1b7299 */ /* 0x000fe4000800120c */
[----:B------:R-:W-:Y:S02]  /*10b0*/  USHF.R.U32.HI UR12, URZ, UR11, UR12 ;  /* 0x0000000b3f0c7299 */ /* 0x000fe4000801160c */
[----:B------:R-:W-:Y:S01]  /*10c0*/  USHF.L.U32 UR9, UR9, UR28, URZ ;  /* 0x0000001c09097299 */ /* 0x000fe2000800063f */
[----:B------:R-:W-:Y:S01]  /*10d0*/  ULDC.64 UR10, c[0x0][0x640] ;  /* 0x00019000000a7ab9 */ /* 0x000fe20000000a00 */
[----:B------:R-:W-:Y:S01]  /*10e0*/  USHF.R.U64 UR32, UR27, UR16, UR12 ;  /* 0x000000101b207299 */ /* 0x000fe2000800120c */
[----:B------:R-:W-:Y:S01]  /*10f0*/  ISETP.NE.U32.AND P0, PT, RZ, UR10, PT ;  /* 0x0000000aff007c0c */ /* 0x000fe2000bf05070 */
[----:B------:R-:W-:Y:S02]  /*1100*/  USHF.R.U32.HI UR12, URZ, UR16, UR12 ;  /* 0x000000103f0c7299 */ /* 0x000fe4000801160c */
[----:B------:R-:W-:Y:S01]  /*1110*/  UIADD3 UR26, UR5, -0x1, URZ ;  /* 0xffffffff051a7890 */ /* 0x000fe2000fffe03f */
[----:B------:R-:W-:Y:S01]  /*1120*/  ISETP.NE.AND.EX P0, PT, RZ, UR11, PT, P0 ;  /* 0x0000000bff007c0c */ /* 0x000fe2000bf05300 */
[----:B------:R-:W-:-:S02]  /*1130*/  USHF.R.U64 UR33, UR32, UR28, UR12 ;  /* 0x0000001c20217299 */ /* 0x000fc4000800120c */
[----:B------:R-:W-:Y:S02]  /*1140*/  USHF.R.U32.HI UR14, URZ, UR28, UR12 ;  /* 0x0000001c3f0e7299 */ /* 0x000fe4000801160c */
[----:B------:R-:W-:Y:S01]  /*1150*/  ULOP3.LUT UR12, URZ, UR9, URZ, 0x33, !UPT ;  /* 0x000000093f0c7292 */ /* 0x000fe2000f8e333f */
[----:B------:R-:W-:Y:S01]  /*1160*/  ULDC UR29, c[0x0][0x648] ;  /* 0x00019200001d7ab9 */ /* 0x000fe20000000800 */
[----:B------:R-:W-:Y:S01]  /*1170*/  ULDC UR30, c[0x0][0x638] ;  /* 0x00018e00001e7ab9 */ /* 0x000fe20000000800 */
[----:B------:R-:W-:Y:S01]  /*1180*/  UMOV UR31, 0x1 ;  /* 0x00000001001f7882 */ /* 0x000fe20000000000 */
[----:B------:R-:W-:-:S04]  /*1190*/  UMOV UR9, UR33 ;  /* 0x0000002100097c82 */ /* 0x000fc80008000000 */
[----:B------:R-:W-:Y:S05]  /*11a0*/  @!P0 BRA `(.L_x_13) ;  /* 0x0000000000308947 */ /* 0x000fea0003800000 */
[----:B------:R-:W-:Y:S02]  /*11b0*/  ULDC UR9, c[0x0][0x64c] ;  /* 0x0001930000097ab9 */ /* 0x000fe40000000800 */
        /* <DEDUP_REMOVED lines=8> */
[----:B------:R-:W-:-:S07]  /*1240*/  UIMAD.WIDE.U32.X UR10, UR19, UR11, UR24, UP1 ;  /* 0x0000000b130a72a5 */ /* 0x000fce00088e0418 */
[----:B------:R-:W-:Y:S01]  /*1250*/  UMOV UR9, UR10 ;  /* 0x0000000a00097c82 */ /* 0x000fe20008000000 */
[----:B------:R-:W-:-:S05]  /*1260*/  UMOV UR14, UR11 ;  /* 0x0000000b000e7c82 */ /* 0x000fca0008000000 */
.L_x_13:
[----:B------:R-:W-:Y:S01]  /*1270*/  USHF.R.U64 UR10, UR9, UR29, UR14 ;  /* 0x0000001d090a7299 */ /* 0x000fe2000800120e */
[----:B------:R-:W-:Y:S01]  /*1280*/  IMAD.MOV.U32 R13, RZ, RZ, 0x1 ;  /* 0x00000001ff0d7424 */ /* 0x000fe200078e00ff */
[----:B------:R-:W-:Y:S01]  /*1290*/  USHF.L.U32 UR9, UR31, UR28, URZ ;  /* 0x0000001c1f097299 */ /* 0x000fe2000800063f */
[----:B------:R-:W-:Y:S01]  /*12a0*/  IMAD.U32 R0, RZ, RZ, UR4 ;  /* 0x00000004ff007e24 */ /* 0x000fe2000f8e00ff */
[----:B------:R-:W-:Y:S02]  /*12b0*/  ULOP3.LUT UR12, UR32, UR12, URZ, 0xc0, !UPT ;  /* 0x0000000c200c7292 */ /* 0x000fe4000f8ec03f */
[----:B------:R-:W-:Y:S02]  /*12c0*/  UIADD3 UR11, -UR10, URZ, URZ ;  /* 0x0000003f0a0b7290 */ /* 0x000fe4000fffe13f */
[----:B------:R-:W-:Y:S02]  /*12d0*/  UIMAD UR12, UR9, UR10, UR12 ;  /* 0x0000000a090c72a4 */ /* 0x000fe4000f8e020c */
[----:B------:R-:W-:-:S02]  /*12e0*/  ULOP3.LUT UR26, UR27, UR26, URZ, 0xc0, !UPT ;  /* 0x0000001a1b1a7292 */ /* 0x000fc4000f8ec03f */
[----:B------:R-:W-:Y:S01]  /*12f0*/  UIMAD UR9, UR11, UR30, UR33 ;  /* 0x0000001e0b0972a4 */ /* 0x000fe2000f8e0221 */
[----:B------:R-:W-:Y:S02]  /*1300*/  ULDC UR10, c[0x0][0x610] ;  /* 0x00018400000a7ab9 */ /* 0x000fe40000000800 */
[----:B------:R-:W-:Y:S02]  /*1310*/  UIMAD UR8, UR12, UR10, UR8 ;  /* 0x0000000a0c0872a4 */ /* 0x000fe4000f8e0208 */
[----:B------:R-:W-:-:S04]  /*1320*/  UIMAD UR9, UR9, UR5, UR26 ;  /* 0x00000005090972a4 */ /* 0x000fc8000f8e021a */
[----:B------:R-:W-:Y:S02]  /*1330*/  USEL UR5, UR9, UR8, !UP2 ;  /* 0x0000000809057287 */ /* 0x000fe4000d000000 */
[----:B------:R-:W-:-:S04]  /*1340*/  USEL UR8, UR8, UR9, !UP2 ;  /* 0x0000000908087287 */ /* 0x000fc8000d000000 */
[----:B------:R-:W-:Y:S02]  /*1350*/  IMAD.U32 R4, RZ, RZ, UR5 ;  /* 0x00000005ff047e24 */ /* 0x000fe4000f8e00ff */
[----:B------:R-:W-:-:S07]  /*1360*/  IMAD.U32 R5, RZ, RZ, UR8 ;  /* 0x00000008ff057e24 */ /* 0x000fce000f8e00ff */
.L_x_11:
[----:B------:R-:W-:Y:S05]  /*1370*/  @!P1 BRA `(.L_x_14) ;  /* 0x00000000000c9947 */ /* 0x000fea0003800000 */
[----:B------:R-:W-:Y:S01]  /*1380*/  UCGABAR_WAIT ;  /* 0x0000000000007dc7 */ /* 0x000fe20008000000 */
[----:B------:R-:W-:Y:S01]  /*1390*/  CCTL.IVALL ;  /* 0x00000000ff00798f */ /* 0x000fe20002000000 */
[----:B------:R-:W-:Y:S05]  /*13a0*/  BRA `(.L_x_15) ;  /* 0x0000000000047947 */ /* 0x000fea0003800000 */
.L_x_14:
[----:B------:R-:W-:Y:S06]  /*13b0*/  BAR.SYNC.DEFER_BLOCKING 0x0 ;  /* 0x0000000000007b1d */ /* 0x000fec0000010000 */
.L_x_15:
[----:B------:R-:W-:Y:S02]  /*13c0*/  ULDC UR4, c[0x0][0x28c] ;  /* 0x0000a30000047ab9 */ /* 0x000fe40000000800 */
[----:B------:R-:W-:-:S04]  /*13d0*/  UIADD3 UR4, UR4, 0x7f, URZ ;  /* 0x0000007f04047890 */ /* 0x000fc8000fffe03f */
[----:B------:R-:W-:-:S04]  /*13e0*/  USHF.R.S32.HI UR5, URZ, 0x1f, UR4 ;  /* 0x0000001f3f057899 */ /* 0x000fc80008011404 */
[----:B------:R-:W-:-:S04]  /*13f0*/  ULEA.HI UR5, UR5, UR4, URZ, 0x7 ;  /* 0x0000000405057291 */ /* 0x000fc8000f8f383f */
[----:B------:R-:W-:Y:S01]  /*1400*/  USHF.R.S32.HI UR14, URZ, 0x7, UR5 ;  /* 0x000000073f0e7899 */ /* 0x000fe20008011405 */
[----:B------:R-:W-:Y:S11]  /*1410*/  @!P2 BRA `(.L_x_16) ;  /* 0x000000700014a947 */ /* 0x000ff60003800000 */
[----:B------:R-:W-:-:S06]  /*1420*/  UISETP.GT.U32.AND UP1, UPT, UR18, 0x1, UPT ;  /* 0x000000011200788c */ /* 0x000fcc000bf24070 */
[----:B------:R-:W-:-:S13]  /*1430*/  PLOP3.LUT P0, PT, PT, PT, UP1, 0x80, 0x0 ;  /* 0x000000000000781c */ /* 0x000fda0003f0f018 */
[----:B------:R-:W-:Y:S05]  /*1440*/  @P0 EXIT ;  /* 0x000000000000094d */ /* 0x000fea0003800000 */
.L_x_17:
[----:B------:R-:W-:-:S08]  /*1450*/  NOP ;  /* 0x0000000000007918 */ /* 0x000fd00000000000 */
[----:B------:R-:W0:Y:S02]  /*1460*/  USETMAXREG.TRY_ALLOC.CTAPOOL UP1, 0xe8 ;  /* 0x000000e8000079c8 */ /* 0x000e240008020600 */
[----:B0-----:R-:W-:-:S13]  /*1470*/  PLOP3.LUT P0, PT, PT, PT, UP1, 0x80, 0x0 ;  /* 0x000000000000781c */ /* 0x001fda0003f0f018 */
[----:B------:R-:W-:Y:S05]  /*1480*/  @!P0 BRA `(.L_x_17) ;  /* 0xfffffffc00f08947 */ /* 0x000fea000383ffff */
[----:B------:R-:W-:-:S13]  /*1490*/  LOP3.LUT P0, RZ, R13, 0xff, RZ, 0xc0, !PT ;  /* 0x000000ff0dff7812 */ /* 0x000fda000780c0ff */
[----:B------:R-:W-:Y:S05]  /*14a0*/  @!P0 EXIT ;  /* 0x000000000000894d */ /* 0x000fea0003800000 */
[----:B------:R-:W0:Y:S01]  /*14b0*/  S2UR UR5, SR_CgaCtaId ;  /* 0x00000000000579c3 */ /* 0x000e220000008800 */
[CC--:B------:R-:W-:Y:S01]  /*14c0*/  LEA.HI R8, R12.reuse, R9.reuse, RZ, 0x2 ;  /* 0x000000090c087211 */ /* 0x0c0fe200078f10ff */
[----:B------:R-:W-:Y:S01]  /*14d0*/  UMOV UR8, 0x400 ;  /* 0x0000040000087882 */ /* 0x000fe20000000000 */
[----:B------:R-:W-:Y:S01]  /*14e0*/  LEA.HI R17, R12, R9, RZ, 0x5 ;  /* 0x000000090c117211 */ /* 0x000fe200078f28ff */
[----:B------:R-:W-:Y:S01]  /*14f0*/  VIADD R12, R15, 0xffffffff ;  /* 0xffffffff0f0c7836 */ /* 0x000fe20000000000 */
[--C-:B------:R-:W-:Y:S01]  /*1500*/  SHF.R.S32.HI R13, RZ, 0x2, R8.reuse ;  /* 0x00000002ff0d7819 */ /* 0x100fe20000011408 */
[----:B------:R-:W-:Y:S01]  /*1510*/  USHF.R.U32.HI UR4, URZ, 0x2, UR14 ;  /* 0x000000023f047899 */ /* 0x000fe2000801160e */
[----:B------:R-:W-:Y:S01]  /*1520*/  SHF.R.S32.HI R16, RZ, 0x1f, R8 ;  /* 0x0000001fff107819 */ /* 0x000fe20000011408 */
[----:B------:R-:W-:Y:S01]  /*1530*/  ULOP3.LUT UR9, UR14, 0x3, URZ, 0xc0, !UPT ;  /* 0x000000030e097892 */ /* 0x000fe2000f8ec03f */
[----:B------:R-:W-:Y:S01]  /*1540*/  LOP3.LUT R14, R8, 0xfffffffc, RZ, 0xc0, !PT ;  /* 0xfffffffc080e7812 */ /* 0x000fe200078ec0ff */
[----:B------:R-:W-:Y:S01]  /*1550*/  UISETP.LT.AND UP1, UPT, UR14, 0x1, UPT ;  /* 0x000000010e00788c */ /* 0x000fe2000bf21270 */
[----:B------:R-:W-:Y:S01]  /*1560*/  LEA.HI R16, R16, R13, RZ, 0x3 ;  /* 0x0000000d10107211 */ /* 0x000fe200078f18ff */
[----:B------:R-:W-:Y:S01]  /*1570*/  ULOP3.LUT UR4, UR4, 0x1, URZ, 0xc0, !UPT ;  /* 0x0000000104047892 */ /* 0x000fe2000f8ec03f */
[C---:B------:R-:W-:Y:S01]  /*1580*/  ISETP.NE.AND P0, PT, R12.reuse, RZ, PT ;  /* 0x000000ff0c00720c */ /* 0x040fe20003f05270 */
[----:B------:R-:W-:Y:S01]  /*1590*/  IMAD.SHL.U32 R12, R12, 0x8, RZ ;  /* 0x000000080c0c7824 */ /* 0x000fe200078e00ff */
[----:B------:R-:W-:Y:S01]  /*15a0*/  LOP3.LUT R16, R16, 0xfffffff8, RZ, 0xc0, !PT ;  /* 0xfffffff810107812 */ /* 0x000fe200078ec0ff */
[----:B------:R-:W-:Y:S01]  /*15b0*/  IMAD.IADD R14, R9, 0x1, -R14 ;  /* 0x00000001090e7824 */ /* 0x000fe200078e0a0e */
[----:B------:R-:W-:Y:S01]  /*15c0*/  SHF.R.S32.HI R17, RZ, 0x5, R17 ;  /* 0x00000005ff117819 */ /* 0x000fe20000011411 */
[----:B------:R-:W-:Y:S01]  /*15d0*/  ULDC UR6, c[0x0][0x284] ;  /* 0x0000a10000067ab9 */ /* 0x000fe20000000800 */
[----:B------:R-:W-:Y:S01]  /*15e0*/  LOP3.LUT R12, R12, 0x8, RZ, 0xc0, !PT ;  /* 0x000000080c0c7812 */ /* 0x000fe200078ec0ff */
[----:B------:R-:W-:Y:S01]  /*15f0*/  IMAD.IADD R8, R13, 0x1, -R16 ;  /* 0x000000010d087824 */ /* 0x000fe200078e0a10 */
[----:B------:R-:W-:Y:S01]  /*1600*/  USEL UR9, UR9, URZ, !UP0 ;  /* 0x0000003f09097287 */ /* 0x000fe2000c000000 */
[----:B------:R-:W-:Y:S01]  /*1610*/  SEL R148, RZ, 0x1, P0 ;  /* 0x00000001ff947807 */ /* 0x000fe20000000000 */
[----:B------:R-:W-:Y:S01]  /*1620*/  USEL UR10, UR14, 0x1, UP1 ;  /* 0x000000010e0a7887 */ /* 0x000fe20008800000 */
[C-C-:B------:R-:W-:Y:S01]  /*1630*/  IMAD R13, R17.reuse, -0x10, -R8.reuse ;  /* 0xfffffff0110d7824 */ /* 0x140fe200078e0a08 */
[----:B0-----:R-:W-:Y:S01]  /*1640*/  ULEA UR8, UR5, UR8, 0x18 ;  /* 0x0000000805087291 */ /* 0x001fe2000f8ec03f */
[--C-:B------:R-:W-:Y:S01]  /*1650*/  SHF.R.S32.HI R9, RZ, 0x1f, R8.reuse ;  /* 0x0000001fff097819 */ /* 0x100fe20000011408 */
[----:B------:R-:W-:Y:S01]  /*1660*/  UISETP.EQ.U32.AND UP0, UPT, UR4, 0x1, !UP0 ;  /* 0x000000010400788c */ /* 0x000fe2000c702070 */
[C---:B------:R-:W-:Y:S01]  /*1670*/  LOP3.LUT R149, R12.reuse, 0x8, RZ, 0x3c, !PT ;  /* 0x000000080c957812 */ /* 0x040fe200078e3cff */
[----:B------:R-:W-:Y:S01]  /*1680*/  UIADD3 UR27, UR8, 0x50, URZ ;  /* 0x00000050081b7890 */ /* 0x000fe2000fffe03f */
[----:B------:R-:W-:Y:S01]  /*1690*/  LOP3.LUT R16, R12, 0x18, RZ, 0x3c, !PT ;  /* 0x000000180c107812 */ /* 0x000fe200078e3cff */
[----:B------:R-:W-:Y:S01]  /*16a0*/  IMAD.WIDE R8, R17, 0x10, R8 ;  /* 0x0000001011087825 */ /* 0x000fe200078e0208 */
[----:B------:R-:W-:-:S02]  /*16b0*/  ULOP3.LUT UR25, UR7, 0x1, URZ, 0xfc, !UPT ;  /* 0x0000000107197892 */ /* 0x000fc4000f8efc3f */
[----:B------:R-:W-:Y:S01]  /*16c0*/  USHF.L.U32 UR26, UR14, 0x1, URZ ;  /* 0x000000010e1a7899 */ /* 0x000fe2000800063f */
[----:B------:R-:W-:Y:S01]  /*16d0*/  LEA R15, R15, UR27, 0x3 ;  /* 0x0000001b0f0f7c11 */ /* 0x000fe2000f8e18ff */
[----:B------:R-:W-:Y:S01]  /*16e0*/  VIADD R17, R13, UR6 ;  /* 0x000000060d117c36 */ /* 0x000fe20008000000 */
[----:B------:R-:W-:Y:S02]  /*16f0*/  UIADD3 UR10, -UR10, UR14, URZ ;  /* 0x0000000e0a0a7290 */ /* 0x000fe4000fffe13f */
[----:B------:R-:W-:-:S12]  /*1700*/  USEL UR11, URZ, 0x1, !UP0 ;  /* 0x000000013f0b7887 */ /* 0x000fd8000c000000 */
.L_x_172:
[----:B------:R-:W-:Y:S01]  /*1710*/  SHF.L.U32 R12, R148, 0x1f, RZ ;  /* 0x0000001f940c7819 */ /* 0x000fe200000006ff */
[----:B------:R-:W0:Y:S01]  /*1720*/  LDC R13, c[0x0][0x28c] ;  /* 0x0000a300ff0d7b82 */ /* 0x000e220000000800 */
[----:B------:R-:W-:Y:S01]  /*1730*/  UMOV UR4, URZ ;  /* 0x0000003f00047c82 */ /* 0x000fe20008000000 */
[----:B------:R-:W-:Y:S01]  /*1740*/  UMOV UR12, UR9 ;  /* 0x00000009000c7c82 */ /* 0x000fe20008000000 */
[----:B-1----:R-:W1:Y:S01]  /*1750*/  SYNCS.PHASECHK.TRANS64.TRYWAIT P0, [R15+URZ+-0x8], R12 ;  /* 0xfffff80c0f0075a7 */ /* 0x002e62000800017f */
[----:B0-----:R-:W-:Y:S01]  /*1760*/  ISETP.GE.AND P1, PT, R13, 0x1, PT ;  /* 0x000000010d00780c */ /* 0x001fe20003f26270 */
[----:B-1-3--:R-:W-:-:S12]  /*1770*/  @!P0 BRA `(.L_x_18) ;  /* 0x0000007c00488947 */ /* 0x00afd80003800000 */
.L_x_194:
[----:B------:R-:W-:Y:S01]  /*1780*/  UMOV UR5, URZ ;  /* 0x0000003f00057c82 */ /* 0x000fe20008000000 */
[----:B------:R-:W-:Y:S01]  /*1790*/  UMOV UR6, URZ ;  /* 0x0000003f00067c82 */ /* 0x000fe20008000000 */
[----:B------:R-:W-:Y:S02]  /*17a0*/  CS2R R20, SRZ ;  /* 0x0000000000147805 */ /* 0x000fe4000001ff00 */
[----:B------:R-:W-:Y:S02]  /*17b0*/  CS2R R18, SRZ ;  /* 0x0000000000127805 */ /* 0x000fe4000001ff00 */
[----:B------:R-:W-:Y:S02]  /*17c0*/  CS2R R22, SRZ ;  /* 0x0000000000167805 */ /* 0x000fe4000001ff00 */
[----:B------:R-:W-:Y:S02]  /*17d0*/  CS2R R90, SRZ ;  /* 0x00000000005a7805 */ /* 0x000fe4000001ff00 */
[----:B------:R-:W-:-:S02]  /*17e0*/  CS2R R88, SRZ ;  /* 0x0000000000587805 */ /* 0x000fc4000001ff00 */
[----:B------:R-:W-:Y:S02]  /*17f0*/  CS2R R92, SRZ ;  /* 0x00000000005c7805 */ /* 0x000fe4000001ff00 */
        /* <DEDUP_REMOVED lines=25> */
[----:B------:R-:W-:Y:S01]  /*1990*/  CS2R R144, SRZ ;  /* 0x0000000000907805 */ /* 0x000fe2000001ff00 */
[----:B------:R-:W-:Y:S01]  /*19a0*/  IMAD.U32 R150, RZ, RZ, UR11 ;  /* 0x0000000bff967e24 */ /* 0x000fe2000f8e00ff */
        /* <DEDUP_REMOVED lines=31> */
[----:B------:R-:W-:Y:S01]  /*1ba0*/  CS2R R86, SRZ ;  /* 0x0000000000567805 */ /* 0x000fe2000001ff00 */
[----:B------:R-:W-:Y:S06]  /*1bb0*/  @!P1 BRA `(.L_x_19) ;  /* 0x00000008006c9947 */ /* 0x000fec0003800000 */
[----:B------:R-:W-:-:S06]  /*1bc0*/  UISETP.NE.AND UP0, UPT, UR25, 0x3, UPT ;  /* 0x000000031900788c */ /* 0x000fcc000bf05270 */
[----:B------:R-:W-:-:S13]  /*1bd0*/  PLOP3.LUT P1, PT, PT, PT, UP0, 0x80, 0x0 ;  /* 0x000000000000781c */ /* 0x000fda0003f2f008 */
[----:B------:R-:W-:Y:S05]  /*1be0*/  @!P1 BRA `(.L_x_20) ;  /* 0x0000000000049947 */ /* 0x000fea0003800000 */
[----:B------:R-:W-:Y:S01]  /*1bf0*/  BPT.TRAP 0x1 ;  /* 0x000000040000795c */ /* 0x000fe20000300000 */
.L_x_20:
[----:B------:R-:W-:Y:S01]  /*1c00*/  ULEA UR4, UR9, UR8, 0x3 ;  /* 0x0000000809047291 */ /* 0x000fe2000f8e183f */
[----:B0-----:R-:W-:-:S05]  /*1c10*/  IMAD.U32 R12, RZ, RZ, UR11 ;  /* 0x0000000bff0c7e24 */ /* 0x001fca000f8e00ff */
[----:B------:R-:W-:-:S04]  /*1c20*/  SHF.L.U32 R12, R12, 0x1f, RZ ;  /* 0x0000001f0c0c7819 */ /* 0x000fc800000006ff */
[----:B------:R0:W1:Y:S01]  /*1c30*/  SYNCS.PHASECHK.TRANS64.TRYWAIT P0, [UR4], R12 ;  /* 0x0000000cff0075a7 */ /* 0x0000620008000144 */
[----:B------:R-:W-:Y:S05]  /*1c40*/  @!P1 BRA `(.L_x_21) ;  /* 0x0000000000049947 */ /* 0x000fea0003800000 */
[----:B------:R-:W-:Y:S01]  /*1c50*/  BPT.TRAP 0x1 ;  /* 0x000000040000795c */ /* 0x000fe20000300000 */
.L_x_21:
[----:B-1----:R-:W-:Y:S05]  /*1c60*/  @P0 BRA `(.L_x_22) ;  /* 0x0000000000080947 */ /* 0x002fea0003800000 */
[----:B------:R-:W1:Y:S02]  /*1c70*/  SYNCS.PHASECHK.TRANS64.TRYWAIT P0, [UR4], R12 ;  /* 0x0000000cff0075a7 */ /* 0x000e640008000144 */
[----:B-1----:R-:W-:Y:S05]  /*1c80*/  @!P0 BRA `(.L_x_23) ;  /* 0x0000007800188947 */ /* 0x002fea0003800000 */
.L_x_22:
[----:B------:R-:W-:Y:S01]  /*1c90*/  UIADD3 UR4, UR8, 0x180, URZ ;  /* 0x0000018008047890 */ /* 0x000fe2000fffe03f */
[----:B------:R-:W-:Y:S01]  /*1ca0*/  WARPGROUP.ARRIVE ;  /* 0x00000000000079c5 */ /* 0x000fe20000000000 */
[----:B------:R-:W-:Y:S01]  /*1cb0*/  UIADD3 UR5, UR8, 0x8180, URZ ;  /* 0x0000818008057890 */ /* 0x000fe2000fffe03f */
[----:B------:R-:W-:Y:S01]  /*1cc0*/  CS2R R20, SRZ ;  /* 0x0000000000147805 */ /* 0x000fe2000001ff00 */
[----:B------:R-:W-:Y:S01]  /*1cd0*/  USHF.R.U32.HI UR4, URZ, 0x4, UR4 ;  /* 0x000000043f047899 */ /* 0x000fe20008011604 */
[----:B------:R-:W-:Y:S01]  /*1ce0*/  CS2R R18, SRZ ;  /* 0x0000000000127805 */ /* 0x000fe2000001ff00 */
[----:B------:R-:W-:Y:S01]  /*1cf0*/  USHF.R.U32.HI UR5, URZ, 0x4, UR5 ;  /* 0x000000043f057899 */ /* 0x000fe20008011605 */
[----:B------:R-:W-:Y:S01]  /*1d00*/  CS2R R22, SRZ ;  /* 0x0000000000167805 */ /* 0x000fe2000001ff00 */
[----:B------:R-:W-:Y:S01]  /*1d10*/  ULOP3.LUT UR4, UR4, 0x3fff, URZ, 0xc0, !UPT ;  /* 0x00003fff04047892 */ /* 0x000fe2000f8ec03f */
[----:B------:R-:W-:Y:S01]  /*1d20*/  CS2R R90, SRZ ;  /* 0x00000000005a7805 */ /* 0x000fe2000001ff00 */
[----:B------:R-:W-:Y:S01]  /*1d30*/  ULOP3.LUT UR5, UR5, 0x3fff, URZ, 0xc0, !UPT ;  /* 0x00003fff05057892 */ /* 0x000fe2000f8ec03f */
[----:B------:R-:W-:Y:S01]  /*1d40*/  CS2R R88, SRZ ;  /* 0x0000000000587805 */ /* 0x000fe2000001ff00 */
[----:B------:R-:W-:Y:S01]  /*1d50*/  ULOP3.LUT UR4, UR4, 0x10000, URZ, 0xfc, !UPT ;  /* 0x0001000004047892 */ /* 0x000fe2000f8efc3f */
[----:B------:R-:W-:Y:S01]  /*1d60*/  CS2R R92, SRZ ;  /* 0x00000000005c7805 */ /* 0x000fe2000001ff00 */
[----:B------:R-:W-:Y:S01]  /*1d70*/  ULOP3.LUT UR5, UR5, 0x10000, URZ, 0xfc, !UPT ;  /* 0x0001000005057892 */ /* 0x000fe2000f8efc3f */
[----:B------:R-:W-:Y:S01]  /*1d80*/  CS2R R94, SRZ ;  /* 0x00000000005e7805 */ /* 0x000fe2000001ff00 */
[----:B------:R-:W-:Y:S01]  /*1d90*/  ULEA UR4, UR9, UR4, 0x9 ;  /* 0x0000000409047291 */ /* 0x000fe2000f8e483f */
[----:B------:R-:W-:Y:S01]  /*1da0*/  CS2R R96, SRZ ;  /* 0x0000000000607805 */ /* 0x000fe2000001ff00 */
[----:B------:R-:W-:Y:S01]  /*1db0*/  ULEA UR5, UR9, UR5, 0xa ;  /* 0x0000000509057291 */ /* 0x000fe2000f8e503f */
[----:B------:R-:W-:Y:S01]  /*1dc0*/  CS2R R98, SRZ ;  /* 0x0000000000627805 */ /* 0x000fe2000001ff00 */
[----:B------:R-:W-:Y:S01]  /*1dd0*/  UMOV UR17, 0x40000040 ;  /* 0x4000004000117882 */ /* 0x000fe20000000000 */
[----:B------:R-:W-:Y:S01]  /*1de0*/  UMOV UR19, 0x40000040 ;  /* 0x4000004000137882 */ /* 0x000fe20000000000 */
[----:B------:R-:W-:Y:S01]  /*1df0*/  CS2R R100, SRZ ;  /* 0x0000000000647805 */ /* 0x000fe2000001ff00 */
[----:B------:R-:W-:Y:S01]  /*1e00*/  UMOV UR16, UR4 ;  /* 0x0000000400107c82 */ /* 0x000fe20008000000 */
[----:B------:R-:W-:Y:S01]  /*1e10*/  CS2R R102, SRZ ;  /* 0x0000000000667805 */ /* 0x000fe2000001ff00 */
[----:B------:R-:W-:Y:S01]  /*1e20*/  UMOV UR18, UR5 ;  /* 0x0000000500127c82 */ /* 0x000fe20008000000 */
[----:B------:R-:W-:Y:S01]  /*1e30*/  CS2R R104, SRZ ;  /* 0x0000000000687805 */ /* 0x000fe2000001ff00 */
[----:B------:R-:W-:Y:S01]  /*1e40*/  QGMMA.64x128x32.F32.E5M2.E5M2 R24, gdesc[UR16], RZ, !UPT ;  /* 0x01e00000101879f3 */ /* 0x000fe2000c7038ff */
[----:B------:R-:W-:Y:S01]  /*1e50*/  UIADD3 UR16, UR4, 0x2, URZ ;  /* 0x0000000204107890 */ /* 0x000fe2000fffe03f */
[----:B------:R-:W-:Y:S01]  /*1e60*/  CS2R R106, SRZ ;  /* 0x00000000006a7805 */ /* 0x000fe2000001ff00 */
[----:B------:R-:W-:Y:S01]  /*1e70*/  UIADD3 UR18, UR5, 0x2, URZ ;  /* 0x0000000205127890 */ /* 0x000fe2000fffe03f */
[----:B------:R-:W-:Y:S01]  /*1e80*/  CS2R R108, SRZ ;  /* 0x00000000006c7805 */ /* 0x000fe2000001ff00 */
[----:B------:R-:W-:Y:S01]  /*1e90*/  UMOV UR17, 0x40000040 ;  /* 0x4000004000117882 */ /* 0x000fe20000000000 */
[----:B------:R-:W-:Y:S01]  /*1ea0*/  UMOV UR19, 0x40000040 ;  /* 0x4000004000137882 */ /* 0x000fe20000000000 */
        /* <DEDUP_REMOVED lines=18> */
[----:B------:R-:W-:Y:S01]  /*1fd0*/  QGMMA.64x128x32.F32.E5M2.E5M2 R24, gdesc[UR16], R24 ;  /* 0x01e00000101879f3 */ /* 0x000fe20008703818 */
[----:B------:R-:W-:-:S02]  /*1fe0*/  UIADD3 UR16, UR4, 0x4, URZ ;  /* 0x0000000404107890 */ /* 0x000fc4000fffe03f */
[----:B------:R-:W-:Y:S01]  /*1ff0*/  UIADD3 UR18, UR5, 0x4, URZ ;  /* 0x0000000405127890 */ /* 0x000fe2000fffe03f */
[----:B------:R-:W-:Y:S01]  /*2000*/  UMOV UR17, 0x40000040 ;  /* 0x4000004000117882 */ /* 0x000fe20000000000 */
[----:B------:R-:W-:-:S07]  /*2010*/  UMOV UR19, 0x40000040 ;  /* 0x4000004000137882 */ /* 0x000fce0000000000 */
[----:B------:R-:W-:Y:S01]  /*2020*/  QGMMA.64x128x32.F32.E5M2.E5M2 R24, gdesc[UR16], R24 ;  /* 0x01e00000101879f3 */ /* 0x000fe20008703818 */
[----:B------:R-:W-:Y:S02]  /*2030*/  UIADD3 UR18, UR5, 0x6, URZ ;  /* 0x0000000605127890 */ /* 0x000fe4000fffe03f */
[----:B------:R-:W-:Y:S01]  /*2040*/  UIADD3 UR16, UR4, 0x6, URZ ;  /* 0x0000000604107890 */ /* 0x000fe2000fffe03f */
[----:B------:R-:W-:Y:S01]  /*2050*/  ULDC UR5, c[0x0][0x50c] ;  /* 0x0001430000057ab9 */ /* 0x000fe20000000800 */
[----:B------:R-:W-:Y:S01]  /*2060*/  UMOV UR17, 0x40000040 ;  /* 0x4000004000117882 */ /* 0x000fe20000000000 */
[----:B------:R-:W-:Y:S01]  /*2070*/  UISETP.NE.AND UP0, UPT, UR5, 0x4, UPT ;  /* 0x000000040500788c */ /* 0x000fe2000bf05270 */
[----:B------:R-:W-:Y:S01]  /*2080*/  UMOV UR19, 0x40000040 ;  /* 0x4000004000137882 */ /* 0x000fe20000000000 */
[----:B------:R-:W-:Y:S02]  /*2090*/  UMOV UR4, 0x4 ;  /* 0x0000000400047882 */ /* 0x000fe40000000000 */
[----:B------:R-:W-:-:S06]  /*20a0*/  USEL UR5, URZ, 0x1, UP0 ;  /* 0x000000013f057887 */ /* 0x000fcc0008000000 */
[----:B------:R-:W-:Y:S01]  /*20b0*/  ISETP.NE.AND P0, PT, RZ, UR5, PT ;  /* 0x00000005ff007c0c */ /* 0x000fe2000bf05270 */
[----:B------:R-:W-:-:S12]  /*20c0*/  QGMMA.64x128x32.F32.E5M2.E5M2 R24, gdesc[UR16], R24, gsb0 ;  /* 0x01e00000101879f3 */ /* 0x000fd80008003818 */
[----:B------:R-:W-:Y:S05]  /*20d0*/  @!P0 BRA `(.L_x_24) ;  /* 0x0000000400088947 */ /* 0x000fea0003800000 */
[----:B------:R-:W-:Y:S02]  /*20e0*/  WARPGROUP.DEPBAR.LE gsb0, 0x0 ;  /* 0x00008000000079c5 */ /* 0x000fe40000010000 */
[----:B------:R-:W-:-:S01]  /*20f0*/  FADD R145, RZ, R24 ;  /* 0x00000018ff917221 */ /* 0x000fc20000000000 */
[----:B------:R-:W-:Y:S01]  /*2100*/  FADD R144, RZ, R25 ;  /* 0x00000019ff907221 */ /* 0x000fe20000000000 */
        /* <DEDUP_REMOVED lines=62> */
[----:B------:R-:W-:-:S06]  /*24f0*/  UMOV UR4, URZ ;  /* 0x0000003f00047c82 */ /* 0x000fcc0008000000 */
.L_x_24:
[----:B------:R-:W-:-:S04]  /*2500*/  UIADD3 UR12, UR9, 0x1, URZ ;  /* 0x00000001090c7890 */ /* 0x000fc8000fffe03f */
[----:B------:R-:W-:-:S04]  /*2510*/  UISETP.NE.AND UP0, UPT, UR12, 0x4, UPT ;  /* 0x000000040c00788c */ /* 0x000fc8000bf05270 */
[----:B------:R-:W-:Y:S02]  /*2520*/  USEL UR6, URZ, 0x1, UP0 ;  /* 0x000000013f067887 */ /* 0x000fe40008000000 */
[----:B------:R-:W-:Y:S02]  /*2530*/  USEL UR12, UR12, URZ, UP0 ;  /* 0x0000003f0c0c7287 */ /* 0x000fe40008000000 */
[----:B------:R-:W-:-:S06]  /*2540*/  ULOP3.LUT UR6, UR11, UR6, URZ, 0x3c, !UPT ;  /* 0x000000060b067292 */ /* 0x000fcc000f8e3c3f */
[----:B------:R-:W-:Y:S01]  /*2550*/  IMAD.U32 R150, RZ, RZ, UR6 ;  /* 0x00000006ff967e24 */ /* 0x000fe2000f8e00ff */
[----:B------:R-:W-:-:S06]  /*2560*/  UMOV UR6, 0x1 ;  /* 0x0000000100067882 */ /* 0x000fcc0000000000 */
.L_x_19:
[----:B------:R-:W-:-:S06]  /*2570*/  UISETP.GE.AND UP0, UPT, UR10, 0x1, UPT ;  /* 0x000000010a00788c */ /* 0x000fcc000bf06270 */
[----:B------:R-:W-:-:S13]  /*2580*/  PLOP3.LUT P0, PT, PT, PT, UP0, 0x80, 0x0 ;  /* 0x000000000000781c */ /* 0x000fda0003f0f008 */
[----:B------:R-:W-:Y:S05]  /*2590*/  @!P0 BRA `(.L_x_25) ;  /* 0x0000000800408947 */ /* 0x000fea0003800000 */
[----:B01----:R-:W-:Y:S01]  /*25a0*/  IMAD.U32 R12, RZ, RZ, UR10 ;  /* 0x0000000aff0c7e24 */ /* 0x003fe2000f8e00ff */
[----:B------:R-:W-:Y:S01]  /*25b0*/  ULDC UR24, c[0x0][0x50c] ;  /* 0x0001430000187ab9 */ /* 0x000fe20000000800 */
[----:B------:R-:W-:-:S07]  /*25c0*/  IMAD.U32 R13, RZ, RZ, UR9 ;  /* 0x00000009ff0d7e24 */ /* 0x000fce000f8e00ff */
.L_x_33:
[----:B------:R-:W-:-:S06]  /*25d0*/  UISETP.NE.AND UP0, UPT, UR25, 0x3, UPT ;  /* 0x000000031900788c */ /* 0x000fcc000bf05270 */
[----:B------:R-:W-:-:S13]  /*25e0*/  PLOP3.LUT P1, PT, PT, PT, UP0, 0x80, 0x0 ;  /* 0x000000000000781c */ /* 0x000fda0003f2f008 */
[----:B------:R-:W-:Y:S05]  /*25f0*/  @!P1 BRA `(.L_x_26) ;  /* 0x0000000000049947 */ /* 0x000fea0003800000 */
[----:B------:R-:W-:Y:S01]  /*2600*/  BPT.TRAP 0x1 ;  /* 0x000000040000795c */ /* 0x000fe20000300000 */
.L_x_26:
[----:B------:R-:W-:Y:S01]  /*2610*/  ULEA UR15, UR12, UR8, 0x3 ;  /* 0x000000080c0f7291 */ /* 0x000fe2000f8e183f */
[----:B------:R-:W-:-:S08]  /*2620*/  SHF.L.U32 R146, R150, 0x1f, RZ ;  /* 0x0000001f96927819 */ /* 0x000fd000000006ff */
[----:B------:R0:W1:Y:S01]  /*2630*/  SYNCS.PHASECHK.TRANS64.TRYWAIT P0, [UR15], R146 ;  /* 0x00000092ff0075a7 */ /* 0x000062000800014f */
[----:B------:R-:W-:Y:S05]  /*2640*/  @!P1 BRA `(.L_x_27) ;  /* 0x0000000000049947 */ /* 0x000fea0003800000 */
[----:B------:R-:W-:Y:S01]  /*2650*/  BPT.TRAP 0x1 ;  /* 0x000000040000795c */ /* 0x000fe20000300000 */
.L_x_27:
[----:B-1----:R-:W-:Y:S05]  /*2660*/  @P0 BRA `(.L_x_28) ;  /* 0x0000000000080947 */ /* 0x002fea0003800000 */
[----:B------:R-:W1:Y:S02]  /*2670*/  SYNCS.PHASECHK.TRANS64.TRYWAIT P0, [UR15], R146 ;  /* 0x00000092ff0075a7 */ /* 0x000e64000800014f */
[----:B-1----:R-:W-:Y:S05]  /*2680*/  @!P0 BRA `(.L_x_29) ;  /* 0x0000006c00b08947 */ /* 0x002fea0003800000 */
.L_x_28:
[----:B------:R-:W-:Y:S01]  /*2690*/  UIADD3 UR15, UR8, 0x180, URZ ;  /* 0x00000180080f7890 */ /* 0x000fe2000fffe03f */
[----:B------:R-:W-:Y:S01]  /*26a0*/  WARPGROUP.ARRIVE ;  /* 0x00000000000079c5 */ /* 0x000fe20000000000 */
[----:B------:R-:W-:Y:S02]  /*26b0*/  UIADD3 UR16, UR8, 0x8180, URZ ;  /* 0x0000818008107890 */ /* 0x000fe4000fffe03f */
[----:B------:R-:W-:Y:S02]  /*26c0*/  UISETP.NE.AND UP0, UPT, UR5, URZ, UPT ;  /* 0x0000003f0500728c */ /* 0x000fe4000bf05270 */
[----:B------:R-:W-:Y:S02]  /*26d0*/  USHF.R.U32.HI UR15, URZ, 0x4, UR15 ;  /* 0x000000043f0f7899 */ /* 0x000fe4000801160f */
[----:B------:R-:W-:Y:S02]  /*26e0*/  USHF.R.U32.HI UR16, URZ, 0x4, UR16 ;  /* 0x000000043f107899 */ /* 0x000fe40008011610 */
[----:B------:R-:W-:-:S02]  /*26f0*/  USEL UR6, UR6, URZ, !UP0 ;  /* 0x0000003f06067287 */ /* 0x000fc4000c000000 */
[----:B------:R-:W-:Y:S02]  /*2700*/  ULOP3.LUT UR15, UR15, 0x3fff, URZ, 0xc0, !UPT ;  /* 0x00003fff0f0f7892 */ /* 0x000fe4000f8ec03f */
[----:B------:R-:W-:Y:S02]  /*2710*/  ULOP3.LUT UR16, UR16, 0x3fff, URZ, 0xc0, !UPT ;  /* 0x00003fff10107892 */ /* 0x000fe4000f8ec03f */
[----:B------:R-:W-:Y:S02]  /*2720*/  UISETP.NE.U32.AND UP0, UPT, UR6, URZ, UPT ;  /* 0x0000003f0600728c */ /* 0x000fe4000bf05070 */
[----:B------:R-:W-:Y:S02]  /*2730*/  ULOP3.LUT UR5, UR15, 0x10000, URZ, 0xfc, !UPT ;  /* 0x000100000f057892 */ /* 0x000fe4000f8efc3f */
[----:B------:R-:W-:Y:S02]  /*2740*/  ULOP3.LUT UR6, UR16, 0x10000, URZ, 0xfc, !UPT ;  /* 0x0001000010067892 */ /* 0x000fe4000f8efc3f */
[----:B------:R-:W-:-:S02]  /*2750*/  ULEA UR5, UR12, UR5, 0x9 ;  /* 0x000000050c057291 */ /* 0x000fc4000f8e483f */
[----:B------:R-:W-:Y:S01]  /*2760*/  ULEA UR6, UR12, UR6, 0xa ;  /* 0x000000060c067291 */ /* 0x000fe2000f8e503f */
[----:B------:R-:W-:Y:S01]  /*2770*/  UMOV UR17, 0x40000040 ;  /* 0x4000004000117882 */ /* 0x000fe20000000000 */
[----:B------:R-:W-:Y:S01]  /*2780*/  UMOV UR19, 0x40000040 ;  /* 0x4000004000137882 */ /* 0x000fe20000000000 */
[----:B------:R-:W-:Y:S02]  /*2790*/  UIADD3 UR4, UR4, 0x4, URZ ;  /* 0x0000000404047890 */ /* 0x000fe4000fffe03f */
[----:B------:R-:W-:Y:S02]  /*27a0*/  UMOV UR16, UR5 ;  /* 0x0000000500107c82 */ /* 0x000fe40008000000 */
[----:B------:R-:W-:Y:S02]  /*27b0*/  UMOV UR18, UR6 ;  /* 0x0000000600127c82 */ /* 0x000fe40008000000 */
[----:B------:R-:W-:Y:S01]  /*27c0*/  QGMMA.64x128x32.F32.E5M2.E5M2 R24, gdesc[UR16], R24, UP0 ;  /* 0x01e00000101879f3 */ /* 0x000fe2000bf03818 */
[----:B------:R-:W-:-:S02]  /*27d0*/  UIADD3 UR16, UR5, 0x2, URZ ;  /* 0x0000000205107890 */ /* 0x000fc4000fffe03f */
[----:B------:R-:W-:Y:S01]  /*27e0*/  UIADD3 UR18, UR6, 0x2, URZ ;  /* 0x0000000206127890 */ /* 0x000fe2000fffe03f */
[----:B------:R-:W-:Y:S01]  /*27f0*/  UMOV UR17, 0x40000040 ;  /* 0x4000004000117882 */ /* 0x000fe20000000000 */
[----:B------:R-:W-:Y:S01]  /*2800*/  UMOV UR19, 0x40000040 ;  /* 0x4000004000137882 */ /* 0x000fe20000000000 */
[----:B------:R-:W-:-:S06]  /*2810*/  UISETP.NE.AND UP0, UPT, UR4, UR24, UPT ;  /* 0x000000180400728c */ /* 0x000fcc000bf05270 */
[----:B------:R-:W-:Y:S01]  /*2820*/  QGMMA.64x128x32.F32.E5M2.E5M2 R24, gdesc[UR16], R24 ;  /* 0x01e00000101879f3 */ /* 0x000fe20008703818 */
[----:B------:R-:W-:Y:S02]  /*2830*/  UIADD3 UR16, UR5, 0x4, URZ ;  /* 0x0000000405107890 */ /* 0x000fe4000fffe03f */
[----:B------:R-:W-:Y:S01]  /*2840*/  UIADD3 UR18, UR6, 0x4, URZ ;  /* 0x0000000406127890 */ /* 0x000fe2000fffe03f */
[----:B------:R-:W-:Y:S01]  /*2850*/  UMOV UR17, 0x40000040 ;  /* 0x4000004000117882 */ /* 0x000fe20000000000 */
[----:B------:R-:W-:-:S07]  /*2860*/  UMOV UR19, 0x40000040 ;  /* 0x4000004000137882 */ /* 0x000fce0000000000 */
[----:B------:R-:W-:Y:S01]  /*2870*/  QGMMA.64x128x32.F32.E5M2.E5M2 R24, gdesc[UR16], R24 ;  /* 0x01e00000101879f3 */ /* 0x000fe20008703818 */
[----:B------:R-:W-:Y:S02]  /*2880*/  UIADD3 UR16, UR5, 0x6, URZ ;  /* 0x0000000605107890 */ /* 0x000fe4000fffe03f */
[----:B------:R-:W-:Y:S01]  /*2890*/  UIADD3 UR18, UR6, 0x6, URZ ;  /* 0x0000000606127890 */ /* 0x000fe2000fffe03f */
[----:B------:R-:W-:Y:S01]  /*28a0*/  UMOV UR17, 0x40000040 ;  /* 0x4000004000117882 */ /* 0x000fe20000000000 */
[----:B------:R-:W-:Y:S01]  /*28b0*/  UMOV UR19, 0x40000040 ;  /* 0x4000004000137882 */ /* 0x000fe20000000000 */
[----:B------:R-:W-:-:S06]  /*28c0*/  USEL UR5, URZ, 0x1, UP0 ;  /* 0x000000013f057887 */ /* 0x000fcc0008000000 */
[----:B------:R-:W-:Y:S01]  /*28d0*/  ISETP.NE.AND P0, PT, RZ, UR5, PT ;  /* 0x00000005ff007c0c */ /* 0x000fe2000bf05270 */
[----:B------:R-:W-:Y:S03]  /*28e0*/  QGMMA.64x128x32.F32.E5M2.E5M2 R24, gdesc[UR16], R24, gsb0 ;  /* 0x01e00000101879f3 */ /* 0x000fe60008003818 */
[----:B------:R-:W-:-:S09]  /*28f0*/  WARPGROUP.DEPBAR.LE gsb0, 0x1 ;  /* 0x00008000000079c5 */ /* 0x000fd20000010100 */
[----:B------:R-:W-:Y:S05]  /*2900*/  @!P0 BRA `(.L_x_30) ;  /* 0x0000000400088947 */ /* 0x000fea0003800000 */
[----:B------:R-:W-:Y:S02]  /*2910*/  WARPGROUP.DEPBAR.LE gsb0, 0x0 ;  /* 0x00008000000079c5 */ /* 0x000fe40000010000 */
[----:B------:R-:W-:-:S01]  /*2920*/  FADD R145, R24, R145 ;  /* 0x0000009118917221 */ /* 0x000fc20000000000 */
[----:B------:R-:W-:Y:S01]  /*2930*/  FADD R144, R25, R144 ;  /* 0x0000009019907221 */ /* 0x000fe20000000000 */
        /* <DEDUP_REMOVED lines=62> */
[----:B------:R-:W-:-:S06]  /*2d20*/  UMOV UR4, URZ ;  /* 0x0000003f00047c82 */ /* 0x000fcc0008000000 */
.L_x_30:
[----:B------:R-:W-:Y:S05]  /*2d30*/  @!P1 BRA `(.L_x_31) ;  /* 0x0000000000049947 */ /* 0x000fea0003800000 */
[----:B------:R-:W-:Y:S01]  /*2d40*/  BPT.TRAP 0x1 ;  /* 0x000000040000795c */ /* 0x000fe20000300000 */
.L_x_31:
[----:B------:R-:W-:Y:S01]  /*2d50*/  ISETP.NE.AND P0, PT, R7, RZ, PT ;  /* 0x000000ff0700720c */ /* 0x000fe20003f05270 */
[----:B------:R-:W-:-:S12]  /*2d60*/  UISETP.GT.U32.AND UP0, UPT, UR7, 0x1, UPT ;  /* 0x000000010700788c */ /* 0x000fd8000bf04070 */
[----:B01----:R-:W-:-:S05]  /*2d70*/  @P0 LEA R146, R13, UR8, 0x3 ;  /* 0x000000080d920c11 */ /* 0x003fca000f8e18ff */
[----:B------:R-:W-:-:S05]  /*2d80*/  @P0 VIADD R147, R146, 0x20 ;  /* 0x0000002092930836 */ /* 0x000fca0000000000 */
[----:B------:R-:W-:-:S04]  /*2d90*/  @P0 PRMT R147, R6, 0x654, R147 ;  /* 0x0000065406930816 */ /* 0x000fc80000000093 */
[----:B------:R0:W-:Y:S01]  /*2da0*/  @P0 SYNCS.ARRIVE.TRANS64.RED.A1T0 RZ, [R147+URZ], RZ ;  /* 0x000000ff93ff09a7 */ /* 0x0001e2000810043f */
[----:B------:R-:W-:-:S13]  /*2db0*/  PLOP3.LUT P0, PT, PT, PT, UP0, 0x80, 0x0 ;  /* 0x000000000000781c */ /* 0x000fda0003f0f008 */
[----:B0-----:R-:W-:Y:S05]  /*2dc0*/  @P0 BRA `(.L_x_32) ;  /* 0x0000000000040947 */ /* 0x001fea0003800000 */
[----:B------:R-:W-:Y:S01]  /*2dd0*/  BPT.TRAP 0x1 ;  /* 0x000000040000795c */ /* 0x000fe20000300000 */
.L_x_32:
[----:B------:R-:W-:Y:S01]  /*2de0*/  UIADD3 UR12, UR12, 0x1, URZ ;  /* 0x000000010c0c7890 */ /* 0x000fe2000fffe03f */
[C---:B------:R-:W-:Y:S01]  /*2df0*/  ISETP.GT.AND P1, PT, R12.reuse, 0x1, PT ;  /* 0x000000010c00780c */ /* 0x040fe20003f24270 */
[----:B------:R-:W-:Y:S02]  /*2e00*/  VIADD R13, R13, 0x1 ;  /* 0x000000010d0d7836 */ /* 0x000fe40000000000 */
[----:B------:R-:W-:Y:S01]  /*2e10*/  UISETP.NE.AND UP0, UPT, UR12, 0x4, UPT ;  /* 0x000000040c00788c */ /* 0x000fe2000bf05270 */
[----:B------:R-:W-:Y:S02]  /*2e20*/  VIADD R12, R12, 0xffffffff ;  /* 0xffffffff0c0c7836 */ /* 0x000fe40000000000 */
[C---:B------:R-:W-:Y:S01]  /*2e30*/  ISETP.NE.AND P0, PT, R13.reuse, 0x4, PT ;  /* 0x000000040d00780c */ /* 0x040fe20003f05270 */
[----:B------:R-:W-:Y:S02]  /*2e40*/  USEL UR6, URZ, 0x1, UP0 ;  /* 0x000000013f067887 */ /* 0x000fe40008000000 */
[----:B------:R-:W-:Y:S01]  /*2e50*/  USEL UR12, UR12, URZ, UP0 ;  /* 0x0000003f0c0c7287 */ /* 0x000fe20008000000 */
[----:B------:R-:W-:-:S03]  /*2e60*/  SEL R13, R13, RZ, P0 ;  /* 0x000000ff0d0d7207 */ /* 0x000fc60000000000 */
[----:B------:R-:W-:Y:S01]  /*2e70*/  LOP3.LUT R150, R150, UR6, RZ, 0x3c, !PT ;  /* 0x0000000696967c12 */ /* 0x000fe2000f8e3cff */
[----:B------:R-:W-:Y:S01]  /*2e80*/  UMOV UR6, 0x1 ;  /* 0x0000000100067882 */ /* 0x000fe20000000000 */
[----:B------:R-:W-:Y:S06]  /*2e90*/  @P1 BRA `(.L_x_33) ;  /* 0xfffffff400cc1947 */ /* 0x000fec000383ffff */
.L_x_25:
[----:B------:R-:W-:Y:S01]  /*2ea0*/  UISETP.NE.AND UP0, UPT, UR4, URZ, UPT ;  /* 0x0000003f0400728c */ /* 0x000fe2000bf05270 */
[----:B01----:R-:W0:Y:S03]  /*2eb0*/  LDC R12, c[0x0][0x28c] ;  /* 0x0000a300ff0c7b82 */ /* 0x003e260000000800 */
[----:B------:R-:W-:-:S06]  /*2ec0*/  USEL UR4, URZ, 0x1, !UP0 ;  /* 0x000000013f047887 */ /* 0x000fcc000c000000 */
[----:B------:R-:W-:-:S13]  /*2ed0*/  ISETP.NE.AND P0, PT, RZ, UR4, PT ;  /* 0x00000004ff007c0c */ /* 0x000fda000bf05270 */
[----:B------:R-:W-:Y:S05]  /*2ee0*/  @!P0 BRA `(.L_x_34) ;  /* 0x0000000400048947 */ /* 0x000fea0003800000 */
[----:B------:R-:W-:Y:S02]  /*2ef0*/  WARPGROUP.DEPBAR.LE gsb0, 0x0 ;  /* 0x00008000000079c5 */ /* 0x000fe40000010000 */
[----:B------:R-:W-:Y:S01]  /*2f00*/  FADD R145, R24, R145 ;  /* 0x0000009118917221 */ /* 0x000fe20000000000 */
        /* <DEDUP_REMOVED lines=62> */
[----:B------:R-:W-:-:S07]  /*32f0*/  FADD R20, R20, R87 ;  /* 0x0000005714147221 */ /* 0x000fce0000000000 */
.L_x_34:
[----:B0-----:R-:W-:Y:S01]  /*3300*/  ISETP.GE.AND P0, PT, R12, 0x1, PT ;  /* 0x000000010c00780c */ /* 0x001fe20003f06270 */
[----:B------:R0:W-:Y:S01]  /*3310*/  SYNCS.ARRIVE.TRANS64.A1T0 RZ, [R149+UR27], RZ ;  /* 0x000000ff95ff79a7 */ /* 0x0001e2000810001b */
[----:B------:R-:W-:-:S11]  /*3320*/  WARPGROUP.DEPBAR.LE gsb0, 0x0 ;  /* 0x00008000000079c5 */ /* 0x000fd60000010000 */
[----:B------:R-:W-:Y:S05]  /*3330*/  @!P0 BRA `(.L_x_35) ;  /* 0x0000000000488947 */ /* 0x000fea0003800000 */
[----:B------:R-:W-:-:S06]  /*3340*/  UISETP.NE.AND UP0, UPT, UR25, 0x3, UPT ;  /* 0x000000031900788c */ /* 0x000fcc000bf05270 */
[----:B------:R-:W-:-:S13]  /*3350*/  PLOP3.LUT P0, PT, PT, PT, UP0, 0x80, 0x0 ;  /* 0x000000000000781c */ /* 0x000fda0003f0f008 */
[----:B------:R-:W-:Y:S05]  /*3360*/  @!P0 BRA `(.L_x_36) ;  /* 0x0000000000048947 */ /* 0x000fea0003800000 */
[----:B------:R-:W-:Y:S01]  /*3370*/  BPT.TRAP 0x1 ;  /* 0x000000040000795c */ /* 0x000fe20000300000 */
.L_x_36:
[----:B------:R-:W-:Y:S01]  /*3380*/  ISETP.NE.AND P0, PT, R7, RZ, PT ;  /* 0x000000ff0700720c */ /* 0x000fe20003f05270 */
[----:B------:R-:W-:-:S12]  /*3390*/  IMAD.U32 R13, RZ, RZ, UR8 ;  /* 0x00000008ff0d7e24 */ /* 0x000fd8000f8e00ff */
[----:B------:R-:W-:-:S05]  /*33a0*/  VOTEU.ANY UP0, P0 ;  /* 0x00000000003f7886 */ /* 0x000fca0000000100 */
[----:B------:R-:W-:Y:S02]  /*33b0*/  @UP0 UIADD3 UR4, UR10, UR9, URZ ;  /* 0x000000090a040290 */ /* 0x000fe4000fffe03f */
[----:B------:R-:W-:-:S04]  /*33c0*/  UISETP.GT.U32.AND UP0, UPT, UR7, 0x1, UPT ;  /* 0x000000010700788c */ /* 0x000fc8000bf04070 */
[----:B------:R-:W-:-:S04]  /*33d0*/  IMAD.U32 R12, RZ, RZ, UR4 ;  /* 0x00000004ff0c7e24 */ /* 0x000fc8000f8e00ff */
[----:B------:R-:W-:-:S05]  /*33e0*/  @P0 IMAD.SHL.U32 R12, R12, 0x8, RZ ;  /* 0x000000080c0c0824 */ /* 0x000fca00078e00ff */
[----:B------:R-:W-:-:S04]  /*33f0*/  @P0 LOP3.LUT R12, R12, 0x18, RZ, 0xc0, !PT ;  /* 0x000000180c0c0812 */ /* 0x000fc800078ec0ff */
[----:B------:R-:W-:-:S04]  /*3400*/  @P0 IADD3 R13, R13, 0x20, R12 ;  /* 0x000000200d0d0810 */ /* 0x000fc80007ffe00c */
[----:B------:R-:W-:-:S04]  /*3410*/  @P0 PRMT R13, R6, 0x654, R13 ;  /* 0x00000654060d0816 */ /* 0x000fc8000000000d */
[----:B------:R1:W-:Y:S01]  /*3420*/  @P0 SYNCS.ARRIVE.TRANS64.RED.A1T0 RZ, [R13+URZ], RZ ;  /* 0x000000ff0dff09a7 */ /* 0x0003e2000810043f */
[----:B------:R-:W-:-:S13]  /*3430*/  PLOP3.LUT P0, PT, PT, PT, UP0, 0x80, 0x0 ;  /* 0x000000000000781c */ /* 0x000fda0003f0f008 */
[----:B-1----:R-:W-:Y:S05]  /*3440*/  @P0 BRA `(.L_x_35) ;  /* 0x0000000000040947 */ /* 0x002fea0003800000 */
[----:B------:R-:W-:Y:S01]  /*3450*/  BPT.TRAP 0x1 ;  /* 0x000000040000795c */ /* 0x000fe20000300000 */
.L_x_35:
[----:B------:R-:W-:Y:S01]  /*3460*/  SHF.L.U32 R12, R148, 0x1f, RZ ;  /* 0x0000001f940c7819 */ /* 0x000fe200000006ff */
[----:B------:R-:W1:Y:S01]  /*3470*/  LDC R31, c[0x0][0x288] ;  /* 0x0000a200ff1f7b82 */ /* 0x000e620000000800 */
[----:B------:R-:W-:Y:S02]  /*3480*/  IMAD.SHL.U32 R28, R5, 0x40, RZ ;  /* 0x00000040051c7824 */ /* 0x000fe400078e00ff */
[----:B------:R-:W4:Y:S02]  /*3490*/  SYNCS.PHASECHK.TRANS64.TRYWAIT P0, [R15+URZ+0x8], R12 ;  /* 0x0000080c0f0075a7 */ /* 0x000f24000800017f */
[----:B----4-:R-:W-:Y:S05]  /*34a0*/  @!P0 BRA `(.L_x_37) ;  /* 0x0000006000408947 */ /* 0x010fea0003800000 */
.L_x_195:
[----:B------:R-:W-:Y:S01]  /*34b0*/  ULDC UR4, c[0x0][0x284] ;  /* 0x0000a10000047ab9 */ /* 0x000fe20000000800 */
[----:B------:R-:W-:Y:S01]  /*34c0*/  IMAD.SHL.U32 R30, R4, 0x80, RZ ;  /* 0x00000080041e7824 */ /* 0x000fe200078e00ff */
[----:B------:R-:W-:-:S04]  /*34d0*/  ISETP.GE.AND P0, PT, R28, UR4, PT ;  /* 0x000000041c007c0c */ /* 0x000fc8000bf06270 */
[----:B-1----:R-:W-:-:S13]  /*34e0*/  ISETP.GE.OR P0, PT, R30, R31, P0 ;  /* 0x0000001f1e00720c */ /* 0x002fda0000706670 */
[----:B------:R-:W-:Y:S05]  /*34f0*/  @P0 BRA `(.L_x_38) ;  /* 0x0000004400e00947 */ /* 0x000fea0003800000 */
[----:B------:R-:W1:Y:S01]  /*3500*/  LDC.64 R32, c[0x0][0x5c8] ;  /* 0x00017200ff207b82 */ /* 0x000e620000000a00 */
[----:B------:R-:W-:Y:S01]  /*3510*/  IMAD.SHL.U32 R24, R14, 0x2, RZ ;  /* 0x000000020e187824 */ /* 0x000fe200078e00ff */
[----:B------:R-:W-:Y:S01]  /*3520*/  SHF.R.S32.HI R35, RZ, 0x1f, R0 ;  /* 0x0000001fff237819 */ /* 0x000fe20000011400 */
[----:B------:R-:W-:Y:S01]  /*3530*/  ULDC.64 UR4, c[0x0][0x5d0] ;  /* 0x0001740000047ab9 */ /* 0x000fe20000000a00 */
[----:B------:R-:W-:Y:S01]  /*3540*/  SHF.R.S32.HI R34, RZ, 0x1f, R30 ;  /* 0x0000001fff227819 */ /* 0x000fe2000001141e */
[----:B------:R-:W-:Y:S01]  /*3550*/  BSSY B0, `(.L_x_38) ;  /* 0x0000472000007945 */ /* 0x000fe20003800000 */
[--C-:B------:R-:W-:Y:S01]  /*3560*/  SHF.R.S32.HI R25, RZ, 0x1f, R24.reuse ;  /* 0x0000001fff197819 */ /* 0x100fe20000011418 */
[----:B------:R-:W-:Y:S02]  /*3570*/  IMAD R27, R35, UR4, RZ ;  /* 0x00000004231b7c24 */ /* 0x000fe4000f8e02ff */
[----:B----4-:R-:W-:-:S04]  /*3580*/  IMAD.WIDE.U32 R12, R0, UR4, R24 ;  /* 0x00000004000c7c25 */ /* 0x010fc8000f8e0018 */
[----:B------:R-:W-:Y:S01]  /*3590*/  IMAD R29, R0, UR5, R27 ;  /* 0x00000005001d7c24 */ /* 0x000fe2000f8e021b */
[----:B------:R-:W-:Y:S01]  /*35a0*/  IADD3 R12, P0, R30, R12, RZ ;  /* 0x0000000c1e0c7210 */ /* 0x000fe20007f1e0ff */
[----:B------:R-:W-:Y:S01]  /*35b0*/  IMAD.WIDE R26, R5, 0x40, R8 ;  /* 0x00000040051a7825 */ /* 0x000fe200078e0208 */
[----:B------:R-:W-:Y:S02]  /*35c0*/  ULDC.64 UR4, c[0x0][0x5c0] ;  /* 0x0001700000047ab9 */ /* 0x000fe40000000a00 */
[----:B------:R-:W-:Y:S01]  /*35d0*/  IADD3.X R13, R34, R13, R29, P0, !PT ;  /* 0x0000000d220d7210 */ /* 0x000fe200007fe41d */
[----:B------:R-:W-:Y:S02]  /*35e0*/  IMAD R29, R14, -0x2, R31 ;  /* 0xfffffffe0e1d7824 */ /* 0x000fe400078e021f */
[-C--:B-1----:R-:W-:Y:S02]  /*35f0*/  IMAD R4, R27, R32.reuse, RZ ;  /* 0x000000201b047224 */ /* 0x082fe400078e02ff */
[----:B------:R-:W-:-:S04]  /*3600*/  IMAD.WIDE.U32 R12, R26, R32, R12 ;  /* 0x000000201a0c7225 */ /* 0x000fc800078e000c */
[----:B------:R-:W-:Y:S01]  /*3610*/  IMAD R5, R26, R33, R4 ;  /* 0x000000211a057224 */ /* 0x000fe200078e0204 */
[----:B------:R-:W-:Y:S02]  /*3620*/  LEA R4, P0, R32, R12, 0x3 ;  /* 0x0000000c20047211 */ /* 0x000fe400078018ff */
[----:B------:R-:W-:Y:S01]  /*3630*/  IADD3 R12, P1, R12, UR4, RZ ;  /* 0x000000040c0c7c10 */ /* 0x000fe2000ff3e0ff */
[----:B------:R-:W-:Y:S01]  /*3640*/  IMAD.IADD R13, R13, 0x1, R5 ;  /* 0x000000010d0d7824 */ /* 0x000fe200078e0205 */
[----:B------:R-:W-:-:S04]  /*3650*/  IADD3 R4, P2, R4, UR4, RZ ;  /* 0x0000000404047c10 */ /* 0x000fc8000ff5e0ff */
[----:B------:R-:W-:Y:S01]  /*3660*/  LEA.HI.X R5, R32, R13, R33, 0x3, P0 ;  /* 0x0000000d20057211 */ /* 0x000fe200000f1c21 */
[----:B------:R-:W-:Y:S01]  /*3670*/  IMAD.IADD R32, R17, 0x1, -R28 ;  /* 0x0000000111207824 */ /* 0x000fe200078e0a1c */
[----:B---3-5:R-:W-:Y:S01]  /*3680*/  FSETP.NEU.AND P0, PT, R11, RZ, PT ;  /* 0x000000ff0b00720b */ /* 0x028fe20003f0d000 */
[----:B------:R-:W-:Y:S01]  /*3690*/  IMAD.IADD R28, R29, 0x1, -R30 ;  /* 0x000000011d1c7824 */ /* 0x000fe200078e0a1e */
[----:B------:R-:W-:Y:S02]  /*36a0*/  IADD3.X R13, R13, UR5, RZ, P1, !PT ;  /* 0x000000050d0d7c10 */ /* 0x000fe40008ffe4ff */
[----:B------:R-:W-:-:S09]  /*36b0*/  IADD3.X R5, R5, UR5, RZ, P2, !PT ;  /* 0x0000000505057c10 */ /* 0x000fd200097fe4ff */
[----:B------:R-:W-:Y:S05]  /*36c0*/  @!P0 BRA `(.L_x_39) ;  /* 0x0000003400608947 */ /* 0x000fea0003800000 */
[----:B------:R-:W-:Y:S01]  /*36d0*/  ULDC.64 UR4, c[0x0][0x5b8] ;  /* 0x00016e0000047ab9 */ /* 0x000fe20000000a00 */
[----:B------:R-:W-:Y:S01]  /*36e0*/  ULDC.64 UR16, c[0x0][0x5a8] ;  /* 0x00016a0000107ab9 */ /* 0x000fe20000000a00 */
[----:B------:R-:W-:Y:S01]  /*36f0*/  IMAD.WIDE.U32 R24, R0, UR4, R24 ;  /* 0x0000000400187c25 */ /* 0x000fe2000f8e0018 */
[----:B------:R-:W-:Y:S03]  /*3700*/  BSSY B1, `(.L_x_40) ;  /* 0x0000010000017945 */ /* 0x000fe60003800000 */
[----:B------:R-:W-:Y:S01]  /*3710*/  IMAD R29, R35, UR4, RZ ;  /* 0x00000004231d7c24 */ /* 0x000fe2000f8e02ff */
[----:B------:R-:W-:-:S03]  /*3720*/  IADD3 R30, P0, R30, R24, RZ ;  /* 0x000000181e1e7210 */ /* 0x000fc60007f1e0ff */
[----:B------:R-:W-:Y:S01]  /*3730*/  IMAD R29, R0, UR5, R29 ;  /* 0x00000005001d7c24 */ /* 0x000fe2000f8e021d */
[----:B------:R-:W-:Y:S01]  /*3740*/  ULDC.64 UR4, c[0x0][0x5b0] ;  /* 0x00016c0000047ab9 */ /* 0x000fe20000000a00 */
[----:B------:R-:W-:-:S03]  /*3750*/  PRMT R0, RZ, 0x7610, R0 ;  /* 0x00007610ff007816 */ /* 0x000fc60000000000 */
[----:B------:R-:W-:Y:S01]  /*3760*/  IADD3.X R31, R34, R25, R29, P0, !PT ;  /* 0x00000019221f7210 */ /* 0x000fe200007fe41d */
[----:B------:R-:W-:Y:S01]  /*3770*/  IMAD R29, R27, UR4, RZ ;  /* 0x000000041b1d7c24 */ /* 0x000fe2000f8e02ff */
[----:B------:R-:W-:Y:S01]  /*3780*/  ISETP.GE.AND P0, PT, R32, 0x1, PT ;  /* 0x000000012000780c */ /* 0x000fe20003f06270 */
[----:B------:R-:W-:-:S03]  /*3790*/  IMAD.WIDE.U32 R24, R26, UR4, R30 ;  /* 0x000000041a187c25 */ /* 0x000fc6000f8e001e */
[----:B------:R-:W-:Y:S01]  /*37a0*/  ISETP.LT.OR P2, PT, R28, 0x1, !P0 ;  /* 0x000000011c00780c */ /* 0x000fe20004741670 */
[----:B------:R-:W-:Y:S01]  /*37b0*/  IMAD R29, R26, UR5, R29 ;  /* 0x000000051a1d7c24 */ /* 0x000fe2000f8e021d */
[----:B------:R-:W-:-:S04]  /*37c0*/  IADD3 R24, P1, R24, UR16, RZ ;  /* 0x0000001018187c10 */ /* 0x000fc8000ff3e0ff */
[----:B------:R-:W-:-:S07]  /*37d0*/  IADD3.X R25, R25, UR17, R29, P1, !PT ;  /* 0x0000001119197c10 */ /* 0x000fce0008ffe41d */
[----:B------:R-:W-:Y:S05]  /*37e0*/  @P2 BRA `(.L_x_41) ;  /* 0x0000000000042947 */ /* 0x000fea0003800000 */
[----:B------:R1:W5:Y:S02]  /*37f0*/  LDG.E.U8 R0, desc[UR20][R24.64] ;  /* 0x0000001418007981 */ /* 0x000364000c1e1100 */
.L_x_41:
[----:B------:R-:W-:Y:S05]  /*3800*/  BSYNC B1 ;  /* 0x0000000000017941 */ /* 0x000fea0003800000 */
.L_x_40:
[----:B-----5:R-:W-:Y:S01]  /*3810*/  LOP3.LUT R0, R0, 0xff, RZ, 0xc0, !PT ;  /* 0x000000ff00007812 */ /* 0x020fe200078ec0ff */
[----:B------:R-:W-:Y:S01]  /*3820*/  BSSY B1, `(.L_x_42) ;  /* 0x000000b000017945 */ /* 0x000fe20003800000 */
[----:B------:R-:W-:Y:S02]  /*3830*/  ISETP.LT.OR P3, PT, R28, 0x2, !P0 ;  /* 0x000000021c00780c */ /* 0x000fe40004761670 */
[----:B------:R-:W-:-:S05]  /*3840*/  F2FP.F16.E5M2.UNPACK_B R0, R0 ;  /* 0x00000000ff00723e */ /* 0x000fca00020004ff */
[----:B------:R-:W-:-:S05]  /*3850*/  HADD2.F32 R0, -RZ, R0.H0_H0 ;  /* 0x20000000ff007230 */ /* 0x000fca0000004100 */
[----:B------:R-:W-:-:S04]  /*3860*/  FMUL R0, R0, R11 ;  /* 0x0000000b00007220 */ /* 0x000fc80000400000 */
[----:B--2---:R-:W-:-:S05]  /*3870*/  FFMA R0, R145, R10, R0 ;  /* 0x0000000a91007223 */ /* 0x004fca0000000000 */
[----:B------:R-:W-:Y:S02]  /*3880*/  F2FP.SATFINITE.E5M2.F32.PACK_AB_MERGE_C R29, RZ, R0, RZ ;  /* 0x00000000ff1d723e */ /* 0x000fe400048060ff */
[----:B------:R-:W-:-:S03]  /*3890*/  PRMT R0, RZ, 0x7610, R0 ;  /* 0x00007610ff007816 */ /* 0x000fc60000000000 */
[----:B------:R2:W-:Y:S01]  /*38a0*/  @!P2 STG.E.U8 desc[UR20][R12.64], R29 ;  /* 0x0000001d0c00a986 */ /* 0x0005e2000c101114 */
[----:B------:R-:W-:Y:S05]  /*38b0*/  @P3 BRA `(.L_x_43) ;  /* 0x0000000000043947 */ /* 0x000fea0003800000 */
[----:B------:R3:W5:Y:S02]  /*38c0*/  LDG.E.U8 R0, desc[UR20][R24.64+0x1] ;  /* 0x0000011418007981 */ /* 0x000764000c1e1100 */
.L_x_43:
[----:B------:R-:W-:Y:S05]  /*38d0*/  BSYNC B1 ;  /* 0x0000000000017941 */ /* 0x000fea0003800000 */
.L_x_42:
[----:B-----5:R-:W-:Y:S01]  /*38e0*/  LOP3.LUT R0, R0, 0xff, RZ, 0xc0, !PT ;  /* 0x000000ff00007812 */ /* 0x020fe200078ec0ff */
[----:B------:R-:W-:Y:S01]  /*38f0*/  BSSY B1, `(.L_x_44) ;  /* 0x0000013000017945 */ /* 0x000fe20003800000 */
[----:B--2---:R-:W-:Y:S02]  /*3900*/  IADD3 R29, P1, R26, 0x8, RZ ;  /* 0x000000081a1d7810 */ /* 0x004fe40007f3e0ff */
[----:B------:R-:W-:-:S03]  /*3910*/  F2FP.F16.E5M2.UNPACK_B R0, R0 ;  /* 0x00000000ff00723e */ /* 0x000fc600020004ff */
[----:B------:R-:W-:Y:S01]  /*3920*/  IMAD.X R26, RZ, RZ, R27, P1 ;  /* 0x000000ffff1a7224 */ /* 0x000fe200008e061b */
[----:B------:R-:W-:Y:S01]  /*3930*/  ISETP.GE.AND P1, PT, R32, 0x9, PT ;  /* 0x000000092000780c */ /* 0x000fe20003f26270 */
[----:B------:R-:W-:Y:S02]  /*3940*/  HADD2.F32 R0, -RZ, R0.H0_H0 ;  /* 0x20000000ff007230 */ /* 0x000fe40000004100 */
[----:B------:R-:W-:Y:S01]  /*3950*/  IMAD R26, R26, UR4, RZ ;  /* 0x000000041a1a7c24 */ /* 0x000fe2000f8e02ff */
[----:B------:R-:W-:Y:S01]  /*3960*/  ISETP.LT.OR P4, PT, R28, 0x1, !P1 ;  /* 0x000000011c00780c */ /* 0x000fe20004f81670 */
[----:B------:R-:W-:-:S04]  /*3970*/  IMAD.WIDE.U32 R30, R29, UR4, R30 ;  /* 0x000000041d1e7c25 */ /* 0x000fc8000f8e001e */
[----:B------:R-:W-:Y:S01]  /*3980*/  FMUL R27, R0, R11 ;  /* 0x0000000b001b7220 */ /* 0x000fe20000400000 */
[----:B------:R-:W-:Y:S01]  /*3990*/  PRMT R0, RZ, 0x7610, R0 ;  /* 0x00007610ff007816 */ /* 0x000fe20000000000 */
[----:B------:R-:W-:Y:S02]  /*39a0*/  IMAD R29, R29, UR5, R26 ;  /* 0x000000051d1d7c24 */ /* 0x000fe4000f8e021a */
[----:B------:R-:W-:Y:S01]  /*39b0*/  FFMA R27, R144, R10, R27 ;  /* 0x0000000a901b7223 */ /* 0x000fe2000000001b */
[----:B------:R-:W-:-:S04]  /*39c0*/  IADD3 R26, P2, R30, UR16, RZ ;  /* 0x000000101e1a7c10 */ /* 0x000fc8000ff5e0ff */
[----:B------:R-:W-:Y:S02]  /*39d0*/  F2FP.SATFINITE.E5M2.F32.PACK_AB_MERGE_C R33, RZ, R27, RZ ;  /* 0x0000001bff21723e */ /* 0x000fe400048060ff */
[----:B------:R-:W-:-:S03]  /*39e0*/  IADD3.X R27, R31, UR17, R29, P2, !PT ;  /* 0x000000111f1b7c10 */ /* 0x000fc600097fe41d */
[----:B------:R2:W-:Y:S01]  /*39f0*/  @!P3 STG.E.U8 desc[UR20][R12.64+0x1], R33 ;  /* 0x000001210c00b986 */ /* 0x0005e2000c101114 */
[----:B------:R-:W-:Y:S05]  /*3a00*/  @P4 BRA `(.L_x_45) ;  /* 0x0000000000044947 */ /* 0x000fea0003800000 */
[----:B------:R4:W5:Y:S02]  /*3a10*/  LDG.E.U8 R0, desc[UR20][R26.64] ;  /* 0x000000141a007981 */ /* 0x000964000c1e1100 */
.L_x_45:
[----:B------:R-:W-:Y:S05]  /*3a20*/  BSYNC B1 ;  /* 0x0000000000017941 */ /* 0x000fea0003800000 */
.L_x_44:
[----:B-----5:R-:W-:Y:S01]  /*3a30*/  LOP3.LUT R0, R0, 0xff, RZ, 0xc0, !PT ;  /* 0x000000ff00007812 */ /* 0x020fe200078ec0ff */
[----:B------:R-:W-:Y:S01]  /*3a40*/  BSSY B1, `(.L_x_46) ;  /* 0x000000b000017945 */ /* 0x000fe20003800000 */
[----:B------:R-:W-:Y:S02]  /*3a50*/  ISETP.LT.OR P2, PT, R28, 0x2, !P1 ;  /* 0x000000021c00780c */ /* 0x000fe40004f41670 */
[----:B------:R-:W-:-:S05]  /*3a60*/  F2FP.F16.E5M2.UNPACK_B R0, R0 ;  /* 0x00000000ff00723e */ /* 0x000fca00020004ff */
[----:B------:R-:W-:-:S05]  /*3a70*/  HADD2.F32 R0, -RZ, R0.H0_H0 ;  /* 0x20000000ff007230 */ /* 0x000fca0000004100 */
[----:B------:R-:W-:-:S04]  /*3a80*/  FMUL R0, R0, R11 ;  /* 0x0000000b00007220 */ /* 0x000fc80000400000 */
[----:B------:R-:W-:-:S05]  /*3a90*/  FFMA R0, R143, R10, R0 ;  /* 0x0000000a8f007223 */ /* 0x000fca0000000000 */
[----:B------:R-:W-:Y:S02]  /*3aa0*/  F2FP.SATFINITE.E5M2.F32.PACK_AB_MERGE_C R29, RZ, R0, RZ ;  /* 0x00000000ff1d723e */ /* 0x000fe400048060ff */
[----:B------:R-:W-:-:S03]  /*3ab0*/  PRMT R0, RZ, 0x7610, R0 ;  /* 0x00007610ff007816 */ /* 0x000fc60000000000 */
[----:B------:R0:W-:Y:S01]  /*3ac0*/  @!P4 STG.E.U8 desc[UR20][R4.64], R29 ;  /* 0x0000001d0400c986 */ /* 0x0001e2000c101114 */
[----:B------:R-:W-:Y:S05]  /*3ad0*/  @P2 BRA `(.L_x_47) ;  /* 0x0000000000042947 */ /* 0x000fea0003800000 */
[----:B------:R0:W5:Y:S02]  /*3ae0*/  LDG.E.U8 R0, desc[UR20][R26.64+0x1] ;  /* 0x000001141a007981 */ /* 0x000164000c1e1100 */
.L_x_47:
[----:B------:R-:W-:Y:S05]  /*3af0*/  BSYNC B1 ;  /* 0x0000000000017941 */ /* 0x000fea0003800000 */
.L_x_46:
[----:B-----5:R-:W-:Y:S01]  /*3b00*/  LOP3.LUT R0, R0, 0xff, RZ, 0xc0, !PT ;  /* 0x000000ff00007812 */ /* 0x020fe200078ec0ff */
[----:B------:R-:W-:Y:S01]  /*3b10*/  BSSY B1, `(.L_x_48) ;  /* 0x000000b000017945 */ /* 0x000fe20003800000 */
[----:B------:R-:W-:Y:S02]  /*3b20*/  ISETP.LT.OR P3, PT, R28, 0x9, !P0 ;  /* 0x000000091c00780c */ /* 0x000fe40004761670 */
[----:B------:R-:W-:-:S05]  /*3b30*/  F2FP.F16.E5M2.UNPACK_B R0, R0 ;  /* 0x00000000ff00723e */ /* 0x000fca00020004ff */
[----:B------:R-:W-:-:S05]  /*3b40*/  HADD2.F32 R0, -RZ, R0.H0_H0 ;  /* 0x20000000ff007230 */ /* 0x000fca0000004100 */
[----:B0-----:R-:W-:Y:S01]  /*3b50*/  FMUL R29, R0, R11 ;  /* 0x0000000b001d7220 */ /* 0x001fe20000400000 */
[----:B------:R-:W-:-:S03]  /*3b60*/  PRMT R0, RZ, 0x7610, R0 ;  /* 0x00007610ff007816 */ /* 0x000fc60000000000 */
[----:B------:R-:W-:-:S05]  /*3b70*/  FFMA R29, R142, R10, R29 ;  /* 0x0000000a8e1d7223 */ /* 0x000fca000000001d */
[----:B------:R-:W-:-:S05]  /*3b80*/  F2FP.SATFINITE.E5M2.F32.PACK_AB_MERGE_C R29, RZ, R29, RZ ;  /* 0x0000001dff1d723e */ /* 0x000fca00048060ff */
[----:B------:R0:W-:Y:S01]  /*3b90*/  @!P2 STG.E.U8 desc[UR20][R4.64+0x1], R29 ;  /* 0x0000011d0400a986 */ /* 0x0001e2000c101114 */
[----:B------:R-:W-:Y:S05]  /*3ba0*/  @P3 BRA `(.L_x_49) ;  /* 0x0000000000043947 */ /* 0x000fea0003800000 */
[----:B------:R0:W5:Y:S02]  /*3bb0*/  LDG.E.U8 R0, desc[UR20][R24.64+0x8] ;  /* 0x0000081418007981 */ /* 0x000164000c1e1100 */
.L_x_49:
[----:B------:R-:W-:Y:S05]  /*3bc0*/  BSYNC B1 ;  /* 0x0000000000017941 */ /* 0x000fea0003800000 */
.L_x_48:
[----:B-----5:R-:W-:Y:S01]  /*3bd0*/  LOP3.LUT R0, R0, 0xff, RZ, 0xc0, !PT ;  /* 0x000000ff00007812 */ /* 0x020fe200078ec0ff */
[----:B------:R-:W-:Y:S01]  /*3be0*/  BSSY B1, `(.L_x_50) ;  /* 0x000000b000017945 */ /* 0x000fe20003800000 */
[----:B------:R-:W-:Y:S02]  /*3bf0*/  ISETP.LT.OR P2, PT, R28, 0xa, !P0 ;  /* 0x0000000a1c00780c */ /* 0x000fe40004741670 */
[----:B------:R-:W-:-:S05]  /*3c00*/  F2FP.F16.E5M2.UNPACK_B R0, R0 ;  /* 0x00000000ff00723e */ /* 0x000fca00020004ff */
[----:B------:R-:W-:-:S05]  /*3c10*/  HADD2.F32 R0, -RZ, R0.H0_H0 ;  /* 0x20000000ff007230 */ /* 0x000fca0000004100 */
[----:B------:R-:W-:-:S04]  /*3c20*/  FMUL R0, R0, R11 ;  /* 0x0000000b00007220 */ /* 0x000fc80000400000 */
[----:B------:R-:W-:-:S05]  /*3c30*/  FFMA R0, R141, R10, R0 ;  /* 0x0000000a8d007223 */ /* 0x000fca0000000000 */
[----:B0-----:R-:W-:Y:S02]  /*3c40*/  F2FP.SATFINITE.E5M2.F32.PACK_AB_MERGE_C R29, RZ, R0, RZ ;  /* 0x00000000ff1d723e */ /* 0x001fe400048060ff */
[----:B------:R-:W-:-:S03]  /*3c50*/  PRMT R0, RZ, 0x7610, R0 ;  /* 0x00007610ff007816 */ /* 0x000fc60000000000 */
[----:B------:R0:W-:Y:S01]  /*3c60*/  @!P3 STG.E.U8 desc[UR20][R12.64+0x8], R29 ;  /* 0x0000081d0c00b986 */ /* 0x0001e2000c101114 */
[----:B------:R-:W-:Y:S05]  /*3c70*/  @P2 BRA `(.L_x_51) ;  /* 0x0000000000042947 */ /* 0x000fea0003800000 */
[----:B------:R0:W5:Y:S02]  /*3c80*/  LDG.E.U8 R0, desc[UR20][R24.64+0x9] ;  /* 0x0000091418007981 */ /* 0x000164000c1e1100 */
.L_x_51:
[----:B------:R-:W-:Y:S05]  /*3c90*/  BSYNC B1 ;  /* 0x0000000000017941 */ /* 0x000fea0003800000 */
.L_x_50:
        /* <DEDUP_REMOVED lines=12> */
.L_x_53:
[----:B------:R-:W-:Y:S05]  /*3d60*/  BSYNC B1 ;  /* 0x0000000000017941 */ /* 0x000fea0003800000 */
.L_x_52:
        /* <DEDUP_REMOVED lines=12> */
.L_x_55:
[----:B------:R-:W-:Y:S05]  /*3e30*/  BSYNC B1 ;  /* 0x0000000000017941 */ /* 0x000fea0003800000 */
.L_x_54:
        /* <DEDUP_REMOVED lines=12> */
.L_x_57:
[----:B------:R-:W-:Y:S05]  /*3f00*/  BSYNC B1 ;  /* 0x0000000000017941 */ /* 0x000fea0003800000 */
.L_x_56:
        /* <DEDUP_REMOVED lines=12> */
.L_x_59:
[----:B------:R-:W-:Y:S05]  /*3fd0*/  BSYNC B1 ;  /* 0x0000000000017941 */ /* 0x000fea0003800000 */
.L_x_58:
        /* <DEDUP_REMOVED lines=12> */
.L_x_61:
[----:B------:R-:W-:Y:S05]  /*40a0*/  BSYNC B1 ;  /* 0x0000000000017941 */ /* 0x000fea0003800000 */
.L_x_60:
        /* <DEDUP_REMOVED lines=12> */
.L_x_63:
[----:B------:R-:W-:Y:S05]  /*4170*/  BSYNC B1 ;  /* 0x0000000000017941 */ /* 0x000fea0003800000 */
.L_x_62:
        /* <DEDUP_REMOVED lines=12> */
.L_x_65:
[----:B------:R-:W-:Y:S05]  /*4240*/  BSYNC B1 ;  /* 0x0000000000017941 */ /* 0x000fea0003800000 */
.L_x_64:
        /* <DEDUP_REMOVED lines=12> */
.L_x_67:
[----:B------:R-:W-:Y:S05]  /*4310*/  BSYNC B1 ;  /* 0x0000000000017941 */ /* 0x000fea0003800000 */
.L_x_66:
        /* <DEDUP_REMOVED lines=12> */
.L_x_69:
[----:B------:R-:W-:Y:S05]  /*43e0*/  BSYNC B1 ;  /* 0x0000000000017941 */ /* 0x000fea0003800000 */
.L_x_68:
        /* <DEDUP_REMOVED lines=12> */
.L_x_71:
[----:B------:R-:W-:Y:S05]  /*44b0*/  BSYNC B1 ;  /* 0x0000000000017941 */ /* 0x000fea0003800000 */
.L_x_70:
        /* <DEDUP_REMOVED lines=12> */
.L_x_73:
[----:B------:R-:W-:Y:S05]  /*4580*/  BSYNC B1 ;  /* 0x0000000000017941 */ /* 0x000fea0003800000 */
.L_x_72:
        /* <DEDUP_REMOVED lines=12> */
.L_x_75:
[----:B------:R-:W-:Y:S05]  /*4650*/  BSYNC B1 ;  /* 0x0000000000017941 */ /* 0x000fea0003800000 */
.L_x_74:
        /* <DEDUP_REMOVED lines=12> */
.L_x_77:
[----:B------:R-:W-:Y:S05]  /*4720*/  BSYNC B1 ;  /* 0x0000000000017941 */ /* 0x000fea0003800000 */
.L_x_76:
        /* <DEDUP_REMOVED lines=12> */
.L_x_79:
[----:B------:R-:W-:Y:S05]  /*47f0*/  BSYNC B1 ;  /* 0x0000000000017941 */ /* 0x000fea0003800000 */
.L_x_78:
        /* <DEDUP_REMOVED lines=12> */
.L_x_81:
[----:B------:R-:W-:Y:S05]  /*48c0*/  BSYNC B1 ;  /* 0x0000000000017941 */ /* 0x000fea0003800000 */
.L_x_80:
        /* <DEDUP_REMOVED lines=12> */
.L_x_83:
[----:B------:R-:W-:Y:S05]  /*4990*/  BSYNC B1 ;  /* 0x0000000000017941 */ /* 0x000fea0003800000 */
.L_x_82:
        /* <DEDUP_REMOVED lines=12> */
.L_x_85:
[----:B------:R-:W-:Y:S05]  /*4a60*/  BSYNC B1 ;  /* 0x0000000000017941 */ /* 0x000fea0003800000 */
.L_x_84:
        /* <DEDUP_REMOVED lines=12> */
.L_x_87:
[----:B------:R-:W-:Y:S05]  /*4b30*/  BSYNC B1 ;  /* 0x0000000000017941 */ /* 0x000fea0003800000 */
.L_x_86:
        /* <DEDUP_REMOVED lines=12> */
.L_x_89:
[----:B------:R-:W-:Y:S05]  /*4c00*/  BSYNC B1 ;  /* 0x0000000000017941 */ /* 0x000fea0003800000 */
.L_x_88:
        /* <DEDUP_REMOVED lines=12> */
.L_x_91:
[----:B------:R-:W-:Y:S05]  /*4cd0*/  BSYNC B1 ;  /* 0x0000000000017941 */ /* 0x000fea0003800000 */
.L_x_90:
        /* <DEDUP_REMOVED lines=12> */
.L_x_93:
[----:B------:R-:W-:Y:S05]  /*4da0*/  BSYNC B1 ;  /* 0x0000000000017941 */ /* 0x000fea0003800000 */
.L_x_92:
        /* <DEDUP_REMOVED lines=12> */
.L_x_95:
[----:B------:R-:W-:Y:S05]  /*4e70*/  BSYNC B1 ;  /* 0x0000000000017941 */ /* 0x000fea0003800000 */
.L_x_94:
        /* <DEDUP_REMOVED lines=12> */
.L_x_97:
[----:B------:R-:W-:Y:S05]  /*4f40*/  BSYNC B1 ;  /* 0x0000000000017941 */ /* 0x000fea0003800000 */
.L_x_96:
        /* <DEDUP_REMOVED lines=12> */
.L_x_99:
[----:B------:R-:W-:Y:S05]  /*5010*/  BSYNC B1 ;  /* 0x0000000000017941 */ /* 0x000fea0003800000 */
.L_x_98:
        /* <DEDUP_REMOVED lines=12> */
.L_x_101:
[----:B------:R-:W-:Y:S05]  /*50e0*/  BSYNC B1 ;  /* 0x0000000000017941 */ /* 0x000fea0003800000 */
.L_x_100:
        /* <DEDUP_REMOVED lines=12> */
.L_x_103:
[----:B------:R-:W-:Y:S05]  /*51b0*/  BSYNC B1 ;  /* 0x0000000000017941 */ /* 0x000fea0003800000 */
.L_x_102:
        /* <DEDUP_REMOVED lines=12> */
.L_x_105:
[----:B------:R-:W-:Y:S05]  /*5280*/  BSYNC B1 ;  /* 0x0000000000017941 */ /* 0x000fea0003800000 */
.L_x_104:
        /* <DEDUP_REMOVED lines=12> */
.L_x_107:
[----:B------:R-:W-:Y:S05]  /*5350*/  BSYNC B1 ;  /* 0x0000000000017941 */ /* 0x000fea0003800000 */
.L_x_106:
        /* <DEDUP_REMOVED lines=12> */
.L_x_109:
[----:B------:R-:W-:Y:S05]  /*5420*/  BSYNC B1 ;  /* 0x0000000000017941 */ /* 0x000fea0003800000 */
.L_x_108:
        /* <DEDUP_REMOVED lines=12> */
.L_x_111:
[----:B------:R-:W-:Y:S05]  /*54f0*/  BSYNC B1 ;  /* 0x0000000000017941 */ /* 0x000fea0003800000 */
.L_x_110:
        /* <DEDUP_REMOVED lines=12> */
.L_x_113:
[----:B------:R-:W-:Y:S05]  /*55c0*/  BSYNC B1 ;  /* 0x0000000000017941 */ /* 0x000fea0003800000 */
.L_x_112:
        /* <DEDUP_REMOVED lines=12> */
.L_x_115:
[----:B------:R-:W-:Y:S05]  /*5690*/  BSYNC B1 ;  /* 0x0000000000017941 */ /* 0x000fea0003800000 */
.L_x_114:
        /* <DEDUP_REMOVED lines=12> */
.L_x_117:
[----:B------:R-:W-:Y:S05]  /*5760*/  BSYNC B1 ;  /* 0x0000000000017941 */ /* 0x000fea0003800000 */
.L_x_116:
        /* <DEDUP_REMOVED lines=12> */
.L_x_119:
[----:B------:R-:W-:Y:S05]  /*5830*/  BSYNC B1 ;  /* 0x0000000000017941 */ /* 0x000fea0003800000 */
.L_x_118:
        /* <DEDUP_REMOVED lines=12> */
.L_x_121:
[----:B------:R-:W-:Y:S05]  /*5900*/  BSYNC B1 ;  /* 0x0000000000017941 */ /* 0x000fea0003800000 */
.L_x_120:
        /* <DEDUP_REMOVED lines=12> */
.L_x_123:
[----:B------:R-:W-:Y:S05]  /*59d0*/  BSYNC B1 ;  /* 0x0000000000017941 */ /* 0x000fea0003800000 */
.L_x_122:
        /* <DEDUP_REMOVED lines=12> */
.L_x_125:
[----:B------:R-:W-:Y:S05]  /*5aa0*/  BSYNC B1 ;  /* 0x0000000000017941 */ /* 0x000fea0003800000 */
.L_x_124:
        /* <DEDUP_REMOVED lines=12> */
.L_x_127:
[----:B------:R-:W-:Y:S05]  /*5b70*/  BSYNC B1 ;  /* 0x0000000000017941 */ /* 0x000fea0003800000 */
.L_x_126:
        /* <DEDUP_REMOVED lines=12> */
.L_x_129:
[----:B------:R-:W-:Y:S05]  /*5c40*/  BSYNC B1 ;  /* 0x0000000000017941 */ /* 0x000fea0003800000 */
.L_x_128:
        /* <DEDUP_REMOVED lines=12> */
.L_x_131:
[----:B------:R-:W-:Y:S05]  /*5d10*/  BSYNC B1 ;  /* 0x0000000000017941 */ /* 0x000fea0003800000 */
.L_x_130:
        /* <DEDUP_REMOVED lines=12> */
.L_x_133:
[----:B------:R-:W-:Y:S05]  /*5de0*/  BSYNC B1 ;  /* 0x0000000000017941 */ /* 0x000fea0003800000 */
.L_x_132:
        /* <DEDUP_REMOVED lines=12> */
.L_x_135:
[----:B------:R-:W-:Y:S05]  /*5eb0*/  BSYNC B1 ;  /* 0x0000000000017941 */ /* 0x000fea0003800000 */
.L_x_134:
        /* <DEDUP_REMOVED lines=12> */
.L_x_137:
[----:B------:R-:W-:Y:S05]  /*5f80*/  BSYNC B1 ;  /* 0x0000000000017941 */ /* 0x000fea0003800000 */
.L_x_136:
        /* <DEDUP_REMOVED lines=12> */
.L_x_139:
[----:B------:R-:W-:Y:S05]  /*6050*/  BSYNC B1 ;  /* 0x0000000000017941 */ /* 0x000fea0003800000 */
.L_x_138:
        /* <DEDUP_REMOVED lines=12> */
.L_x_141:
[----:B------:R-:W-:Y:S05]  /*6120*/  BSYNC B1 ;  /* 0x0000000000017941 */ /* 0x000fea0003800000 */
.L_x_140:
        /* <DEDUP_REMOVED lines=12> */
.L_x_143:
[----:B------:R-:W-:Y:S05]  /*61f0*/  BSYNC B1 ;  /* 0x0000000000017941 */ /* 0x000fea0003800000 */
.L_x_142:
        /* <DEDUP_REMOVED lines=12> */
.L_x_145:
[----:B------:R-:W-:Y:S05]  /*62c0*/  BSYNC B1 ;  /* 0x0000000000017941 */ /* 0x000fea0003800000 */
.L_x_144:
        /* <DEDUP_REMOVED lines=12> */
.L_x_147:
[----:B------:R-:W-:Y:S05]  /*6390*/  BSYNC B1 ;  /* 0x0000000000017941 */ /* 0x000fea0003800000 */
.L_x_146:
        /* <DEDUP_REMOVED lines=12> */
.L_x_149:
[----:B------:R-:W-:Y:S05]  /*6460*/  BSYNC B1 ;  /* 0x0000000000017941 */ /* 0x000fea0003800000 */
.L_x_148:
        /* <DEDUP_REMOVED lines=12> */
.L_x_151:
[----:B------:R-:W-:Y:S05]  /*6530*/  BSYNC B1 ;  /* 0x0000000000017941 */ /* 0x000fea0003800000 */
.L_x_150:
        /* <DEDUP_REMOVED lines=12> */
.L_x_153:
[----:B------:R-:W-:Y:S05]  /*6600*/  BSYNC B1 ;  /* 0x0000000000017941 */ /* 0x000fea0003800000 */
.L_x_152:
        /* <DEDUP_REMOVED lines=12> */
.L_x_155:
[----:B------:R-:W-:Y:S05]  /*66d0*/  BSYNC B1 ;  /* 0x0000000000017941 */ /* 0x000fea0003800000 */
.L_x_154:
        /* <DEDUP_REMOVED lines=12> */
.L_x_157:
[----:B------:R-:W-:Y:S05]  /*67a0*/  BSYNC B1 ;  /* 0x0000000000017941 */ /* 0x000fea0003800000 */
.L_x_156:
        /* <DEDUP_REMOVED lines=12> */
.L_x_159:
[----:B------:R-:W-:Y:S05]  /*6870*/  BSYNC B1 ;  /* 0x0000000000017941 */ /* 0x000fea0003800000 */
.L_x_158:
        /* <DEDUP_REMOVED lines=12> */
.L_x_161:
[----:B------:R-:W-:Y:S05]  /*6940*/  BSYNC B1 ;  /* 0x0000000000017941 */ /* 0x000fea0003800000 */
.L_x_160:
        /* <DEDUP_REMOVED lines=12> */
.L_x_163:
[----:B------:R-:W-:Y:S05]  /*6a10*/  BSYNC B1 ;  /* 0x0000000000017941 */ /* 0x000fea0003800000 */
.L_x_162:
        /* <DEDUP_REMOVED lines=12> */
.L_x_165:
[----:B------:R-:W-:Y:S05]  /*6ae0*/  BSYNC B1 ;  /* 0x0000000000017941 */ /* 0x000fea0003800000 */
.L_x_164:
[----:B-----5:R-:W-:Y:S01]  /*6af0*/  LOP3.LUT R0, R0, 0xff, RZ, 0xc0, !PT ;  /* 0x000000ff00007812 */ /* 0x020fe200078ec0ff */
[----:B------:R-:W-:Y:S01]  /*6b00*/  BSSY B1, `(.L_x_166) ;  /* 0x000000b000017945 */ /* 0x000fe20003800000 */
[----:B------:R-:W-:Y:S02]  /*6b10*/  ISETP.LT.OR P1, PT, R28, 0x7a, !P1 ;  /* 0x0000007a1c00780c */ /* 0x000fe40004f21670 */
[----:B------:R-:W-:-:S05]  /*6b20*/  F2FP.F16.E5M2.UNPACK_B R0, R0 ;  /* 0x00000000ff00723e */ /* 0x000fca00020004ff */
[----:B------:R-:W-:-:S05]  /*6b30*/  HADD2.F32 R0, -RZ, R0.H0_H0 ;  /* 0x20000000ff007230 */ /* 0x000fca0000004100 */
[----:B------:R-:W-:-:S04]  /*6b40*/  FMUL R0, R0, R11 ;  /* 0x0000000b00007220 */ /* 0x000fc80000400000 */
[----:B------:R-:W-:-:S05]  /*6b50*/  FFMA R0, R21, R10, R0 ;  /* 0x0000000a15007223 */ /* 0x000fca0000000000 */
[----:B0-2---:R-:W-:Y:S02]  /*6b60*/  F2FP.SATFINITE.E5M2.F32.PACK_AB_MERGE_C R13, RZ, R0, RZ ;  /* 0x00000000ff0d723e */ /* 0x005fe400048060ff */
[----:B------:R-:W-:-:S03]  /*6b70*/  PRMT R0, RZ, 0x7610, R0 ;  /* 0x00007610ff007816 */ /* 0x000fc60000000000 */
[----:B------:R0:W-:Y:S01]  /*6b80*/  @!P2 STG.E.U8 desc[UR20][R4.64+0x78], R13 ;  /* 0x0000780d0400a986 */ /* 0x0001e2000c101114 */
[----:B------:R-:W-:Y:S05]  /*6b90*/  @P1 BRA `(.L_x_167) ;  /* 0x0000000000041947 */ /* 0x000fea0003800000 */
[----:B------:R2:W5:Y:S02]  /*6ba0*/  LDG.E.U8 R0, desc[UR20][R26.64+0x79] ;  /* 0x000079141a007981 */ /* 0x000564000c1e1100 */
.L_x_167:
[----:B------:R-:W-:Y:S05]  /*6bb0*/  BSYNC B1 ;  /* 0x0000000000017941 */ /* 0x000fea0003800000 */
.L_x_166:
[----:B------:R-:W-:Y:S05]  /*6bc0*/  @P1 BRA `(.L_x_168) ;  /* 0x0000001000281947 */ /* 0x000fea0003800000 */
[----:B-----5:R-:W-:-:S04]  /*6bd0*/  LOP3.LUT R0, R0, 0xff, RZ, 0xc0, !PT ;  /* 0x000000ff00007812 */ /* 0x020fc800078ec0ff */
[----:B------:R-:W-:-:S05]  /*6be0*/  F2FP.F16.E5M2.UNPACK_B R0, R0 ;  /* 0x00000000ff00723e */ /* 0x000fca00020004ff */
[----:B------:R-:W-:-:S05]  /*6bf0*/  HADD2.F32 R0, -RZ, R0.H0_H0 ;  /* 0x20000000ff007230 */ /* 0x000fca0000004100 */
[----:B0-----:R-:W-:-:S04]  /*6c00*/  FMUL R13, R0, R11 ;  /* 0x0000000b000d7220 */ /* 0x001fc80000400000 */
[----:B------:R-:W-:-:S05]  /*6c10*/  FFMA R13, R20, R10, R13 ;  /* 0x0000000a140d7223 */ /* 0x000fca000000000d */
[----:B------:R-:W-:-:S05]  /*6c20*/  F2FP.SATFINITE.E5M2.F32.PACK_AB_MERGE_C R13, RZ, R13, RZ ;  /* 0x0000000dff0d723e */ /* 0x000fca00048060ff */
[----:B------:R0:W-:Y:S01]  /*6c30*/  STG.E.U8 desc[UR20][R4.64+0x79], R13 ;  /* 0x0000790d04007986 */ /* 0x0001e2000c101114 */
[----:B------:R-:W-:Y:S05]  /*6c40*/  BRA `(.L_x_168) ;  /* 0x0000001000087947 */ /* 0x000fea0003800000 */
.L_x_39:
[C---:B------:R-:W-:Y:S01]  /*6c50*/  ISETP.GE.AND P1, PT, R32.reuse, 0x1, PT ;  /* 0x000000012000780c */ /* 0x040fe20003f26270 */
[-C--:B--2---:R-:W-:Y:S01]  /*6c60*/  FMUL R145, R145, R10.reuse ;  /* 0x0000000a91917220 */ /* 0x084fe20000400000 */
[----:B------:R-:W-:Y:S01]  /*6c70*/  ISETP.GE.AND P0, PT, R32, 0x9, PT ;  /* 0x000000092000780c */ /* 0x000fe20003f06270 */
[-C--:B------:R-:W-:Y:S01]  /*6c80*/  FMUL R144, R144, R10.reuse ;  /* 0x0000000a90907220 */ /* 0x080fe20000400000 */
[C---:B------:R-:W-:Y:S01]  /*6c90*/  ISETP.LT.OR P2, PT, R28.reuse, 0x1, !P1 ;  /* 0x000000011c00780c */ /* 0x040fe20004f41670 */
[-C--:B------:R-:W-:Y:S01]  /*6ca0*/  FMUL R143, R143, R10.reuse ;  /* 0x0000000a8f8f7220 */ /* 0x080fe20000400000 */
[----:B------:R-:W-:Y:S01]  /*6cb0*/  ISETP.LT.OR P3, PT, R28, 0x2, !P1 ;  /* 0x000000021c00780c */ /* 0x000fe20004f61670 */
[-C--:B------:R-:W-:Y:S01]  /*6cc0*/  FMUL R142, R142, R10.reuse ;  /* 0x0000000a8e8e7220 */ /* 0x080fe20000400000 */
[----:B------:R-:W-:Y:S01]  /*6cd0*/  ISETP.LT.OR P4, PT, R28, 0x1, !P0 ;  /* 0x000000011c00780c */ /* 0x000fe20004781670 */
[-C--:B------:R-:W-:Y:S01]  /*6ce0*/  FMUL R141, R141, R10.reuse ;  /* 0x0000000a8d8d7220 */ /* 0x080fe20000400000 */
[----:B------:R-:W-:Y:S01]  /*6cf0*/  F2FP.SATFINITE.E5M2.F32.PACK_AB_MERGE_C R145, RZ, R145, RZ ;  /* 0x00000091ff91723e */ /* 0x000fe200048060ff */
[----:B------:R-:W-:Y:S01]  /*6d00*/  FMUL R140, R140, R10 ;  /* 0x0000000a8c8c7220 */ /* 0x000fe20000400000 */
[----:B------:R-:W-:Y:S01]  /*6d10*/  F2FP.SATFINITE.E5M2.F32.PACK_AB_MERGE_C R25, RZ, R144, RZ ;  /* 0x00000090ff19723e */ /* 0x000fe200048060ff */
[-C--:B------:R-:W-:Y:S01]  /*6d20*/  FMUL R139, R139, R10.reuse ;  /* 0x0000000a8b8b7220 */ /* 0x080fe20000400000 */
[----:B------:R-:W-:Y:S01]  /*6d30*/  F2FP.SATFINITE.E5M2.F32.PACK_AB_MERGE_C R143, RZ, R143, RZ ;  /* 0x0000008fff8f723e */ /* 0x000fe200048060ff */
[-C--:B------:R-:W-:Y:S01]  /*6d40*/  FMUL R138, R138, R10.reuse ;  /* 0x0000000a8a8a7220 */ /* 0x080fe20000400000 */
[C---:B------:R-:W-:Y:S01]  /*6d50*/  ISETP.LT.OR P5, PT, R28.reuse, 0x9, !P0 ;  /* 0x000000091c00780c */ /* 0x040fe200047a1670 */
[----:B------:R-:W-:Y:S01]  /*6d60*/  @!P2 STG.E.U8 desc[UR20][R12.64], R145 ;  /* 0x000000910c00a986 */ /* 0x000fe2000c101114 */
[C---:B------:R-:W-:Y:S01]  /*6d70*/  ISETP.LT.OR P2, PT, R28.reuse, 0x2, !P0 ;  /* 0x000000021c00780c */ /* 0x040fe20004741670 */
[-C--:B------:R-:W-:Y:S01]  /*6d80*/  FMUL R137, R137, R10.reuse ;  /* 0x0000000a89897220 */ /* 0x080fe20000400000 */
[C---:B------:R-:W-:Y:S01]  /*6d90*/  ISETP.LT.OR P6, PT, R28.reuse, 0xa, !P0 ;  /* 0x0000000a1c00780c */ /* 0x040fe200047c1670 */
[----:B------:R1:W-:Y:S01]  /*6da0*/  @!P3 STG.E.U8 desc[UR20][R12.64+0x1], R25 ;  /* 0x000001190c00b986 */ /* 0x0003e2000c101114 */
[----:B------:R-:W-:Y:S01]  /*6db0*/  ISETP.LT.OR P3, PT, R28, 0x9, !P1 ;  /* 0x000000091c00780c */ /* 0x000fe20004f61670 */
[-C--:B------:R-:W-:Y:S01]  /*6dc0*/  FMUL R136, R136, R10.reuse ;  /* 0x0000000a88887220 */ /* 0x080fe20000400000 */
[----:B------:R-:W-:Y:S01]  /*6dd0*/  F2FP.SATFINITE.E5M2.F32.PACK_AB_MERGE_C R141, RZ, R141, RZ ;  /* 0x0000008dff8d723e */ /* 0x000fe200048060ff */
[----:B------:R-:W-:Y:S01]  /*6de0*/  @!P4 STG.E.U8 desc[UR20][R4.64], R143 ;  /* 0x0000008f0400c986 */ /* 0x000fe2000c101114 */
[----:B------:R-:W-:Y:S01]  /*6df0*/  ISETP.LT.OR P4, PT, R28, 0xa, !P1 ;  /* 0x0000000a1c00780c */ /* 0x000fe20004f81670 */
[----:B------:R-:W-:Y:S01]  /*6e00*/  FMUL R135, R135, R10 ;  /* 0x0000000a87877220 */ /* 0x000fe20000400000 */
[----:B------:R-:W-:Y:S01]  /*6e10*/  F2FP.SATFINITE.E5M2.F32.PACK_AB_MERGE_C R27, RZ, R140, RZ ;  /* 0x0000008cff1b723e */ /* 0x000fe200048060ff */
[-C--:B------:R-:W-:Y:S01]  /*6e20*/  FMUL R134, R134, R10.reuse ;  /* 0x0000000a86867220 */ /* 0x080fe20000400000 */
[----:B------:R-:W-:Y:S01]  /*6e30*/  F2FP.SATFINITE.E5M2.F32.PACK_AB_MERGE_C R139, RZ, R139, RZ ;  /* 0x0000008bff8b723e */ /* 0x000fe200048060ff */
[----:B------:R-:W-:Y:S01]  /*6e40*/  FMUL R133, R133, R10 ;  /* 0x0000000a85857220 */ /* 0x000fe20000400000 */
[----:B------:R-:W-:Y:S01]  /*6e50*/  F2FP.SATFINITE.E5M2.F32.PACK_AB_MERGE_C R29, RZ, R138, RZ ;  /* 0x0000008aff1d723e */ /* 0x000fe200048060ff */
[----:B------:R-:W-:Y:S01]  /*6e60*/  FMUL R132, R132, R10 ;  /* 0x0000000a84847220 */ /* 0x000fe20000400000 */
[----:B-1----:R-:W-:Y:S01]  /*6e70*/  F2FP.SATFINITE.E5M2.F32.PACK_AB_MERGE_C R25, RZ, R142, RZ ;  /* 0x0000008eff19723e */ /* 0x002fe200048060ff */
[-C--:B------:R-:W-:Y:S01]  /*6e80*/  FMUL R131, R131, R10.reuse ;  /* 0x0000000a83837220 */ /* 0x080fe20000400000 */
[----:B------:R-:W-:Y:S01]  /*6e90*/  F2FP.SATFINITE.E5M2.F32.PACK_AB_MERGE_C R137, RZ, R137, RZ ;  /* 0x00000089ff89723e */ /* 0x000fe200048060ff */
[-C--:B------:R-:W-:Y:S01]  /*6ea0*/  FMUL R130, R130, R10.reuse ;  /* 0x0000000a82827220 */ /* 0x080fe20000400000 */
[----:B------:R-:W-:Y:S01]  /*6eb0*/  F2FP.SATFINITE.E5M2.F32.PACK_AB_MERGE_C R135, RZ, R135, RZ ;  /* 0x00000087ff87723e */ /* 0x000fe200048060ff */
[----:B------:R1:W-:Y:S01]  /*6ec0*/  @!P2 STG.E.U8 desc[UR20][R4.64+0x1], R25 ;  /* 0x000001190400a986 */ /* 0x0003e2000c101114 */
[C---:B------:R-:W-:Y:S01]  /*6ed0*/  ISETP.LT.OR P2, PT, R28.reuse, 0x19, !P1 ;  /* 0x000000191c00780c */ /* 0x040fe20004f41670 */
[-C--:B------:R-:W-:Y:S01]  /*6ee0*/  FMUL R129, R129, R10.reuse ;  /* 0x0000000a81817220 */ /* 0x080fe20000400000 */
[----:B------:R-:W-:Y:S01]  /*6ef0*/  F2FP.SATFINITE.E5M2.F32.PACK_AB_MERGE_C R133, RZ, R133, RZ ;  /* 0x00000085ff85723e */ /* 0x000fe200048060ff */
[----:B------:R-:W-:Y:S01]  /*6f00*/  @!P3 STG.E.U8 desc[UR20][R12.64+0x8], R141 ;  /* 0x0000088d0c00b986 */ /* 0x000fe2000c101114 */
[----:B------:R-:W-:Y:S01]  /*6f10*/  ISETP.LT.OR P3, PT, R28, 0x11, !P1 ;  /* 0x000000111c00780c */ /* 0x000fe20004f61670 */
        /* <DEDUP_REMOVED lines=8> */
[----:B------:R-:W-:Y:S01]  /*6fa0*/  FMUL R126, R126, R10 ;  /* 0x0000000a7e7e7220 */ /* 0x000fe20000400000 */
[----:B-1----:R-:W-:Y:S01]  /*6fb0*/  F2FP.SATFINITE.E5M2.F32.PACK_AB_MERGE_C R25, RZ, R136, RZ ;  /* 0x00000088ff19723e */ /* 0x002fe200048060ff */
[----:B------:R1:W-:Y:S01]  /*6fc0*/  @!P6 STG.E.U8 desc[UR20][R4.64+0x9], R29 ;  /* 0x0000091d0400e986 */ /* 0x0003e2000c101114 */
[----:B------:R-:W-:Y:S01]  /*6fd0*/  ISETP.LT.OR P6, PT, R28, 0x12, !P0 ;  /* 0x000000121c00780c */ /* 0x000fe200047c1670 */
[-C--:B------:R-:W-:Y:S01]  /*6fe0*/  FMUL R125, R125, R10.reuse ;  /* 0x0000000a7d7d7220 */ /* 0x080fe20000400000 */
[----:B------:R-:W-:Y:S01]  /*6ff0*/  FMUL R124, R124, R10 ;  /* 0x0000000a7c7c7220 */ /* 0x000fe20000400000 */
[----:B--2---:R-:W-:Y:S01]  /*7000*/  F2FP.SATFINITE.E5M2.F32.PACK_AB_MERGE_C R27, RZ, R134, RZ ;  /* 0x00000086ff1b723e */ /* 0x004fe200048060ff */
[----:B------:R-:W-:Y:S01]  /*7010*/  @!P3 STG.E.U8 desc[UR20][R12.64+0x10], R137 ;  /* 0x000010890c00b986 */ /* 0x000fe2000c101114 */
[C---:B------:R-:W-:Y:S01]  /*7020*/  ISETP.LT.OR P3, PT, R28.reuse, 0x1a, !P1 ;  /* 0x0000001a1c00780c */ /* 0x040fe20004f61670 */
[-C--:B------:R-:W-:Y:S01]  /*7030*/  FMUL R123, R123, R10.reuse ;  /* 0x0000000a7b7b7220 */ /* 0x080fe20000400000 */
[----:B------:R-:W-:Y:S01]  /*7040*/  F2FP.SATFINITE.E5M2.F32.PACK_AB_MERGE_C R127, RZ, R127, RZ ;  /* 0x0000007fff7f723e */ /* 0x000fe200048060ff */
[----:B------:R2:W-:Y:S01]  /*7050*/  @!P4 STG.E.U8 desc[UR20][R12.64+0x11], R25 ;  /* 0x000011190c00c986 */ /* 0x0005e2000c101114 */
[----:B------:R-:W-:Y:S01]  /*7060*/  ISETP.LT.OR P4, PT, R28, 0x1a, !P0 ;  /* 0x0000001a1c00780c */ /* 0x000fe20004781670 */
[----:B------:R-:W-:Y:S01]  /*7070*/  FMUL R122, R122, R10 ;  /* 0x0000000a7a7a7220 */ /* 0x000fe20000400000 */
[----:B-1----:R-:W-:Y:S01]  /*7080*/  F2FP.SATFINITE.E5M2.F32.PACK_AB_MERGE_C R29, RZ, R128, RZ ;  /* 0x00000080ff1d723e */ /* 0x002fe200048060ff */
[----:B------:R-:W-:Y:S01]  /*7090*/  @!P5 STG.E.U8 desc[UR20][R4.64+0x10], R135 ;  /* 0x000010870400d986 */ /* 0x000fe2000c101114 */
[C---:B------:R-:W-:Y:S01]  /*70a0*/  ISETP.LT.OR P5, PT, R28.reuse, 0x21, !P1 ;  /* 0x000000211c00780c */ /* 0x040fe20004fa1670 */
[-C--:B------:R-:W-:Y:S01]  /*70b0*/  FMUL R121, R121, R10.reuse ;  /* 0x0000000a79797220 */ /* 0x080fe20000400000 */
[----:B------:R-:W-:Y:S01]  /*70c0*/  F2FP.SATFINITE.E5M2.F32.PACK_AB_MERGE_C R125, RZ, R125, RZ ;  /* 0x0000007dff7d723e */ /* 0x000fe200048060ff */
[----:B------:R1:W-:Y:S01]  /*70d0*/  @!P6 STG.E.U8 desc[UR20][R4.64+0x11], R27 ;  /* 0x0000111b0400e986 */ /* 0x0003e2000c101114 */
[----:B------:R-:W-:Y:S01]  /*70e0*/  ISETP.LT.OR P6, PT, R28, 0x22, !P1 ;  /* 0x000000221c00780c */ /* 0x000fe20004fc1670 */
[-C--:B------:R-:W-:Y:S01]  /*70f0*/  FMUL R120, R120, R10.reuse ;  /* 0x0000000a78787220 */ /* 0x080fe20000400000 */
[----:B------:R-:W-:Y:S01]  /*7100*/  F2FP.SATFINITE.E5M2.F32.PACK_AB_MERGE_C R123, RZ, R123, RZ ;  /* 0x0000007bff7b723e */ /* 0x000fe200048060ff */
[----:B------:R-:W-:Y:S01]  /*7110*/  @!P2 STG.E.U8 desc[UR20][R12.64+0x18], R133 ;  /* 0x000018850c00a986 */ /* 0x000fe2000c101114 */
[----:B------:R-:W-:Y:S01]  /*7120*/  ISETP.LT.OR P2, PT, R28, 0x19, !P0 ;  /* 0x000000191c00780c */ /* 0x000fe20004741670 */
[----:B------:R-:W-:Y:S01]  /*7130*/  FMUL R119, R119, R10 ;  /* 0x0000000a77777220 */ /* 0x000fe20000400000 */
[----:B--2---:R-:W-:Y:S01]  /*7140*/  F2FP.SATFINITE.E5M2.F32.PACK_AB_MERGE_C R25, RZ, R132, RZ ;  /* 0x00000084ff19723e */ /* 0x004fe200048060ff */
[-C--:B------:R-:W-:Y:S01]  /*7150*/  FMUL R118, R118, R10.reuse ;  /* 0x0000000a76767220 */ /* 0x080fe20000400000 */
[----:B------:R-:W-:Y:S01]  /*7160*/  F2FP.SATFINITE.E5M2.F32.PACK_AB_MERGE_C R121, RZ, R121, RZ ;  /* 0x00000079ff79723e */ /* 0x000fe200048060ff */
[----:B------:R-:W-:Y:S01]  /*7170*/  FMUL R117, R117, R10 ;  /* 0x0000000a75757220 */ /* 0x000fe20000400000 */
[----:B------:R-:W-:Y:S01]  /*7180*/  F2FP.SATFINITE.E5M2.F32.PACK_AB_MERGE_C R119, RZ, R119, RZ ;  /* 0x00000077ff77723e */ /* 0x000fe200048060ff */
[----:B------:R2:W-:Y:S01]  /*7190*/  @!P3 STG.E.U8 desc[UR20][R12.64+0x19], R25 ;  /* 0x000019190c00b986 */ /* 0x0005e2000c101114 */
[----:B-1----:R-:W-:Y:S01]  /*71a0*/  F2FP.SATFINITE.E5M2.F32.PACK_AB_MERGE_C R27, RZ, R130, RZ ;  /* 0x00000082ff1b723e */ /* 0x002fe200048060ff */
[-C--:B------:R-:W-:Y:S01]  /*71b0*/  FMUL R116, R116, R10.reuse ;  /* 0x0000000a74747220 */ /* 0x080fe20000400000 */
[----:B------:R-:W-:Y:S01]  /*71c0*/  ISETP.LT.OR P3, PT, R28, 0x21, !P0 ;  /* 0x000000211c00780c */ /* 0x000fe20004761670 */
[-C--:B------:R-:W-:Y:S01]  /*71d0*/  FMUL R115, R115, R10.reuse ;  /* 0x0000000a73737220 */ /* 0x080fe20000400000 */
[-C--:B------:R-:W-:Y:S01]  /*71e0*/  FMUL R114, R114, R10.reuse ;  /* 0x0000000a72727220 */ /* 0x080fe20000400000 */
[----:B------:R-:W-:Y:S01]  /*71f0*/  @!P2 STG.E.U8 desc[UR20][R4.64+0x18], R131 ;  /* 0x000018830400a986 */ /* 0x000fe2000c101114 */
[C---:B------:R-:W-:Y:S01]  /*7200*/  ISETP.LT.OR P2, PT, R28.reuse, 0x29, !P0 ;  /* 0x000000291c00780c */ /* 0x040fe20004741670 */
[-C--:B------:R-:W-:Y:S01]  /*7210*/  FMUL R113, R113, R10.reuse ;  /* 0x0000000a71717220 */ /* 0x080fe20000400000 */
[----:B------:R-:W-:Y:S01]  /*7220*/  F2FP.SATFINITE.E5M2.F32.PACK_AB_MERGE_C R117, RZ, R117, RZ ;  /* 0x00000075ff75723e */ /* 0x000fe200048060ff */
[----:B------:R1:W-:Y:S01]  /*7230*/  @!P4 STG.E.U8 desc[UR20][R4.64+0x19], R27 ;  /* 0x0000191b0400c986 */ /* 0x0003e2000c101114 */
[----:B------:R-:W-:Y:S01]  /*7240*/  ISETP.LT.OR P4, PT, R28, 0x22, !P0 ;  /* 0x000000221c00780c */ /* 0x000fe20004781670 */
        /* <DEDUP_REMOVED lines=9> */
[----:B------:R-:W-:Y:S01]  /*72e0*/  F2FP.SATFINITE.E5M2.F32.PACK_AB_MERGE_C R113, RZ, R113, RZ ;  /* 0x00000071ff71723e */ /* 0x000fe200048060ff */
[----:B------:R-:W-:Y:S01]  /*72f0*/  @!P3 STG.E.U8 desc[UR20][R4.64+0x20], R127 ;  /* 0x0000207f0400b986 */ /* 0x000fe2000c101114 */
[----:B-1----:R-:W-:Y:S01]  /*7300*/  F2FP.SATFINITE.E5M2.F32.PACK_AB_MERGE_C R27, RZ, R124, RZ ;  /* 0x0000007cff1b723e */ /* 0x002fe200048060ff */
[-C--:B------:R-:W-:Y:S01]  /*7310*/  FMUL R109, R109, R10.reuse ;  /* 0x0000000a6d6d7220 */ /* 0x080fe20000400000 */
[C---:B------:R-:W-:Y:S01]  /*7320*/  ISETP.LT.OR P3, PT, R28.reuse, 0x2a, !P0 ;  /* 0x0000002a1c00780c */ /* 0x040fe20004761670 */
[----:B------:R1:W-:Y:S01]  /*7330*/  @!P4 STG.E.U8 desc[UR20][R4.64+0x21], R25 ;  /* 0x000021190400c986 */ /* 0x0003e2000c101114 */
[----:B------:R-:W-:Y:S01]  /*7340*/  ISETP.LT.OR P4, PT, R28, 0x32, !P1 ;  /* 0x000000321c00780c */ /* 0x000fe20004f81670 */
[-C--:B------:R-:W-:Y:S01]  /*7350*/  FMUL R108, R108, R10.reuse ;  /* 0x0000000a6c6c7220 */ /* 0x080fe20000400000 */
[----:B------:R-:W-:Y:S01]  /*7360*/  F2FP.SATFINITE.E5M2.F32.PACK_AB_MERGE_C R111, RZ, R111, RZ ;  /* 0x0000006fff6f723e */ /* 0x000fe200048060ff */
[----:B------:R-:W-:Y:S01]  /*7370*/  @!P5 STG.E.U8 desc[UR20][R12.64+0x28], R125 ;  /* 0x0000287d0c00d986 */ /* 0x000fe2000c101114 */
[C---:B------:R-:W-:Y:S01]  /*7380*/  ISETP.LT.OR P5, PT, R28.reuse, 0x31, !P0 ;  /* 0x000000311c00780c */ /* 0x040fe200047a1670 */
[----:B------:R-:W-:Y:S01]  /*7390*/  FMUL R107, R107, R10 ;  /* 0x0000000a6b6b7220 */ /* 0x000fe20000400000 */
[----:B--2---:R-:W-:Y:S01]  /*73a0*/  F2FP.SATFINITE.E5M2.F32.PACK_AB_MERGE_C R29, RZ, R118, RZ ;  /* 0x00000076ff1d723e */ /* 0x004fe200048060ff */
[----:B------:R2:W-:Y:S01]  /*73b0*/  @!P6 STG.E.U8 desc[UR20][R12.64+0x29], R27 ;  /* 0x0000291b0c00e986 */ /* 0x0005e2000c101114 */
[----:B------:R-:W-:Y:S01]  /*73c0*/  ISETP.LT.OR P6, PT, R28, 0x32, !P0 ;  /* 0x000000321c00780c */ /* 0x000fe200047c1670 */
[-C--:B------:R-:W-:Y:S01]  /*73d0*/  FMUL R106, R106, R10.reuse ;  /* 0x0000000a6a6a7220 */ /* 0x080fe20000400000 */
[----:B------:R-:W-:Y:S01]  /*73e0*/  F2FP.SATFINITE.E5M2.F32.PACK_AB_MERGE_C R109, RZ, R109, RZ ;  /* 0x0000006dff6d723e */ /* 0x000fe200048060ff */
[----:B------:R-:W-:Y:S01]  /*73f0*/  @!P2 STG.E.U8 desc[UR20][R4.64+0x28], R123 ;  /* 0x0000287b0400a986 */ /* 0x000fe2000c101114 */
[----:B------:R-:W-:Y:S01]  /*7400*/  ISETP.LT.OR P2, PT, R28, 0x31, !P1 ;  /* 0x000000311c00780c */ /* 0x000fe20004f41670 */
[----:B------:R-:W-:Y:S01]  /*7410*/  FMUL R105, R105, R10 ;  /* 0x0000000a69697220 */ /* 0x000fe20000400000 */
[----:B-1----:R-:W-:Y:S01]  /*7420*/  F2FP.SATFINITE.E5M2.F32.PACK_AB_MERGE_C R25, RZ, R122, RZ ;  /* 0x0000007aff19723e */ /* 0x002fe200048060ff */
[-C--:B------:R-:W-:Y:S01]  /*7430*/  FMUL R104, R104, R10.reuse ;  /* 0x0000000a68687220 */ /* 0x080fe20000400000 */
[-C--:B------:R-:W-:Y:S01]  /*7440*/  FMUL R103, R103, R10.reuse ;  /* 0x0000000a67677220 */ /* 0x080fe20000400000 */
[----:B------:R-:W-:Y:S01]  /*7450*/  F2FP.SATFINITE.E5M2.F32.PACK_AB_MERGE_C R107, RZ, R107, RZ ;  /* 0x0000006bff6b723e */ /* 0x000fe200048060ff */
[----:B------:R-:W-:Y:S01]  /*7460*/  FMUL R102, R102, R10 ;  /* 0x0000000a66667220 */ /* 0x000fe20000400000 */
[----:B--2---:R-:W-:Y:S01]  /*7470*/  F2FP.SATFINITE.E5M2.F32.PACK_AB_MERGE_C R27, RZ, R120, RZ ;  /* 0x00000078ff1b723e */ /* 0x004fe200048060ff */
[----:B------:R1:W-:Y:S01]  /*7480*/  @!P3 STG.E.U8 desc[UR20][R4.64+0x29], R25 ;  /* 0x000029190400b986 */ /* 0x0003e2000c101114 */
        /* <DEDUP_REMOVED lines=9> */
[-C--:B------:R-:W-:Y:S01]  /*7520*/  FMUL R95, R95, R10.reuse ;  /* 0x0000000a5f5f7220 */ /* 0x080fe20000400000 */
[-C--:B------:R-:W-:Y:S01]  /*7530*/  FMUL R98, R98, R10.reuse ;  /* 0x0000000a62627220 */ /* 0x080fe20000400000 */
[----:B------:R-:W-:Y:S01]  /*7540*/  @!P5 STG.E.U8 desc[UR20][R4.64+0x30], R119 ;  /* 0x000030770400d986 */ /* 0x000fe2000c101114 */
[C---:B------:R-:W-:Y:S01]  /*7550*/  ISETP.LT.OR P5, PT, R28.reuse, 0x39, !P0 ;  /* 0x000000391c00780c */ /* 0x040fe200047a1670 */
[----:B------:R-:W-:Y:S01]  /*7560*/  FMUL R99, R99, R10 ;  /* 0x0000000a63637220 */ /* 0x000fe20000400000 */
[----:B-1----:R-:W-:Y:S01]  /*7570*/  F2FP.SATFINITE.E5M2.F32.PACK_AB_MERGE_C R25, RZ, R116, RZ ;  /* 0x00000074ff19723e */ /* 0x002fe200048060ff */
        /* <DEDUP_REMOVED lines=13> */
[C---:B------:R-:W-:Y:S01]  /*7650*/  ISETP.LT.OR P5, PT, R28.reuse, 0x49, !P1 ;  /* 0x000000491c00780c */ /* 0x040fe20004fa1670 */
[----:B------:R-:W-:Y:S01]  /*7660*/  FMUL R89, R89, R10 ;  /* 0x0000000a59597220 */ /* 0x000fe20000400000 */
[----:B-1----:R-:W-:Y:S01]  /*7670*/  F2FP.SATFINITE.E5M2.F32.PACK_AB_MERGE_C R29, RZ, R108, RZ ;  /* 0x0000006cff1d723e */ /* 0x002fe200048060ff */
        /* <DEDUP_REMOVED lines=24> */
[----:B------:R-:W-:Y:S01]  /*7800*/  FMUL R19, R19, R10 ;  /* 0x0000000a13137220 */ /* 0x000fe20000400000 */
[----:B--2---:R-:W-:Y:S01]  /*7810*/  F2FP.SATFINITE.E5M2.F32.PACK_AB_MERGE_C R25, RZ, R106, RZ ;  /* 0x0000006aff19723e */ /* 0x004fe200048060ff */
[----:B------:R-:W-:Y:S01]  /*7820*/  @!P5 STG.E.U8 desc[UR20][R12.64+0x48], R109 ;  /* 0x0000486d0c00d986 */ /* 0x000fe2000c101114 */
[----:B------:R-:W-:Y:S01]  /*7830*/  ISETP.LT.OR P5, PT, R28, 0x51, !P1 ;  /* 0x000000511c00780c */ /* 0x000fe20004fa1670 */
[-C--:B------:R-:W-:Y:S01]  /*7840*/  FMUL R18, R18, R10.reuse ;  /* 0x0000000a12127220 */ /* 0x080fe20000400000 */
[-C--:B------:R-:W-:Y:S01]  /*7850*/  FMUL R21, R21, R10.reuse ;  /* 0x0000000a15157220 */ /* 0x080fe20000400000 */
[----:B------:R2:W-:Y:S01]  /*7860*/  @!P6 STG.E.U8 desc[UR20][R12.64+0x49], R29 ;  /* 0x0000491d0c00e986 */ /* 0x0005e2000c101114 */
[----:B------:R-:W-:Y:S01]  /*7870*/  ISETP.LT.OR P6, PT, R28, 0x52, !P1 ;  /* 0x000000521c00780c */ /* 0x000fe20004fc1670 */
[----:B------:R-:W-:Y:S01]  /*7880*/  FMUL R20, R20, R10 ;  /* 0x0000000a14147220 */ /* 0x000fe20000400000 */
[----:B------:R-:W-:Y:S01]  /*7890*/  F2FP.SATFINITE.E5M2.F32.PACK_AB_MERGE_C R91, RZ, R91, RZ ;  /* 0x0000005bff5b723e */ /* 0x000fe200048060ff */
[----:B------:R-:W-:Y:S01]  /*78a0*/  @!P3 STG.E.U8 desc[UR20][R4.64+0x48], R107 ;  /* 0x0000486b0400b986 */ /* 0x000fe2000c101114 */
[----:B-1----:R-:W-:-:S02]  /*78b0*/  F2FP.SATFINITE.E5M2.F32.PACK_AB_MERGE_C R27, RZ, R104, RZ ;  /* 0x00000068ff1b723e */ /* 0x002fc400048060ff */
[C---:B------:R-:W-:Y:S01]  /*78c0*/  ISETP.LT.OR P3, PT, R28.reuse, 0x52, !P0 ;  /* 0x000000521c00780c */ /* 0x040fe20004761670 */
[----:B------:R1:W-:Y:S01]  /*78d0*/  @!P4 STG.E.U8 desc[UR20][R4.64+0x49], R25 ;  /* 0x000049190400c986 */ /* 0x0003e2000c101114 */
[C---:B------:R-:W-:Y:S02]  /*78e0*/  ISETP.LT.OR P4, PT, R28.reuse, 0x59, !P0 ;  /* 0x000000591c00780c */ /* 0x040fe40004781670 */
[----:B------:R-:W-:Y:S01]  /*78f0*/  F2FP.SATFINITE.E5M2.F32.PACK_AB_MERGE_C R19, RZ, R19, RZ ;  /* 0x00000013ff13723e */ /* 0x000fe200048060ff */
[----:B------:R-:W-:Y:S01]  /*7900*/  @!P5 STG.E.U8 desc[UR20][R12.64+0x50], R105 ;  /* 0x000050690c00d986 */ /* 0x000fe2000c101114 */
[C---:B------:R-:W-:Y:S02]  /*7910*/  ISETP.LT.OR P5, PT, R28.reuse, 0x5a, !P0 ;  /* 0x0000005a1c00780c */ /* 0x040fe400047a1670 */
[----:B--2---:R-:W-:Y:S01]  /*7920*/  F2FP.SATFINITE.E5M2.F32.PACK_AB_MERGE_C R29, RZ, R98, RZ ;  /* 0x00000062ff1d723e */ /* 0x004fe200048060ff */
[----:B------:R2:W-:Y:S01]  /*7930*/  @!P6 STG.E.U8 desc[UR20][R12.64+0x51], R27 ;  /* 0x0000511b0c00e986 */ /* 0x0005e2000c101114 */
[----:B------:R-:W-:-:S02]  /*7940*/  ISETP.LT.OR P6, PT, R28, 0x5a, !P1 ;  /* 0x0000005a1c00780c */ /* 0x000fc40004fc1670 */
[----:B------:R-:W-:Y:S01]  /*7950*/  F2FP.SATFINITE.E5M2.F32.PACK_AB_MERGE_C R21, RZ, R21, RZ ;  /* 0x00000015ff15723e */ /* 0x000fe200048060ff */
[----:B------:R-:W-:Y:S01]  /*7960*/  @!P2 STG.E.U8 desc[UR20][R4.64+0x50], R103 ;  /* 0x000050670400a986 */ /* 0x000fe2000c101114 */
[----:B------:R-:W-:Y:S02]  /*7970*/  ISETP.LT.OR P2, PT, R28, 0x59, !P1 ;  /* 0x000000591c00780c */ /* 0x000fe40004f41670 */
[----:B-1----:R-:W-:Y:S02]  /*7980*/  F2FP.SATFINITE.E5M2.F32.PACK_AB_MERGE_C R25, RZ, R102, RZ ;  /* 0x00000066ff19723e */ /* 0x002fe400048060ff */
[----:B--2---:R-:W-:-:S03]  /*7990*/  F2FP.SATFINITE.E5M2.F32.PACK_AB_MERGE_C R27, RZ, R100, RZ ;  /* 0x00000064ff1b723e */ /* 0x004fc600048060ff */
[----:B------:R1:W-:Y:S01]  /*79a0*/  @!P3 STG.E.U8 desc[UR20][R4.64+0x51], R25 ;  /* 0x000051190400b986 */ /* 0x0003e2000c101114 */
[----:B------:R-:W-:-:S03]  /*79b0*/  ISETP.LT.OR P3, PT, R28, 0x62, !P1 ;  /* 0x000000621c00780c */ /* 0x000fc60004f61670 */
[----:B------:R2:W-:Y:S01]  /*79c0*/  @!P6 STG.E.U8 desc[UR20][R12.64+0x59], R27 ;  /* 0x0000591b0c00e986 */ /* 0x0005e2000c101114 */
[----:B------:R-:W-:-:S03]  /*79d0*/  ISETP.LT.OR P6, PT, R28, 0x69, !P1 ;  /* 0x000000691c00780c */ /* 0x000fc60004fc1670 */
[----:B------:R-:W-:Y:S01]  /*79e0*/  @!P2 STG.E.U8 desc[UR20][R12.64+0x58], R101 ;  /* 0x000058650c00a986 */ /* 0x000fe2000c101114 */
[----:B------:R-:W-:-:S03]  /*79f0*/  ISETP.LT.OR P2, PT, R28, 0x61, !P1 ;  /* 0x000000611c00780c */ /* 0x000fc60004f41670 */
[----:B------:R-:W-:Y:S01]  /*7a00*/  @!P4 STG.E.U8 desc[UR20][R4.64+0x58], R95 ;  /* 0x0000585f0400c986 */ /* 0x000fe2000c101114 */
[C---:B------:R-:W-:Y:S02]  /*7a10*/  ISETP.LT.OR P4, PT, R28.reuse, 0x61, !P0 ;  /* 0x000000611c00780c */ /* 0x040fe40004781670 */
[----:B-1----:R-:W-:Y:S01]  /*7a20*/  F2FP.SATFINITE.E5M2.F32.PACK_AB_MERGE_C R25, RZ, R96, RZ ;  /* 0x00000060ff19723e */ /* 0x002fe200048060ff */
[----:B------:R1:W-:Y:S01]  /*7a30*/  @!P5 STG.E.U8 desc[UR20][R4.64+0x59], R29 ;  /* 0x0000591d0400d986 */ /* 0x0003e2000c101114 */
[C---:B------:R-:W-:Y:S02]  /*7a40*/  ISETP.LT.OR P5, PT, R28.reuse, 0x62, !P0 ;  /* 0x000000621c00780c */ /* 0x040fe400047a1670 */
[----:B--2---:R-:W-:Y:S01]  /*7a50*/  F2FP.SATFINITE.E5M2.F32.PACK_AB_MERGE_C R27, RZ, R92, RZ ;  /* 0x0000005cff1b723e */ /* 0x004fe200048060ff */
        /* <DEDUP_REMOVED lines=8> */
[----:B--2---:R-:W-:Y:S02]  /*7ae0*/  F2FP.SATFINITE.E5M2.F32.PACK_AB_MERGE_C R25, RZ, R88, RZ ;  /* 0x00000058ff19723e */ /* 0x004fe400048060ff */
[C---:B------:R-:W-:Y:S01]  /*7af0*/  ISETP.LT.OR P5, PT, R28.reuse, 0x71, !P0 ;  /* 0x000000711c00780c */ /* 0x040fe200047a1670 */
[----:B------:R-:W-:Y:S01]  /*7b00*/  @!P6 STG.E.U8 desc[UR20][R12.64+0x68], R89 ;  /* 0x000068590c00e986 */ /* 0x000fe2000c101114 */
[----:B------:R-:W-:-:S03]  /*7b10*/  ISETP.LT.OR P6, PT, R28, 0x71, !P1 ;  /* 0x000000711c00780c */ /* 0x000fc60004fc1670 */
[----:B------:R-:W-:Y:S01]  /*7b20*/  @!P2 STG.E.U8 desc[UR20][R12.64+0x69], R29 ;  /* 0x0000691d0c00a986 */ /* 0x000fe2000c101114 */
[----:B------:R-:W-:-:S03]  /*7b30*/  ISETP.LT.OR P2, PT, R28, 0x72, !P1 ;  /* 0x000000721c00780c */ /* 0x000fc60004f41670 */
[----:B------:R-:W-:Y:S01]  /*7b40*/  @!P3 STG.E.U8 desc[UR20][R4.64+0x68], R93 ;  /* 0x0000685d0400b986 */ /* 0x000fe2000c101114 */
[C---:B------:R-:W-:Y:S02]  /*7b50*/  ISETP.LT.OR P3, PT, R28.reuse, 0x79, !P1 ;  /* 0x000000791c00780c */ /* 0x040fe40004f61670 */
[C---:B------:R-:W-:Y:S01]  /*7b60*/  ISETP.LT.OR P1, PT, R28.reuse, 0x7a, !P1 ;  /* 0x0000007a1c00780c */ /* 0x040fe20004f21670 */
[----:B------:R2:W-:Y:S01]  /*7b70*/  @!P4 STG.E.U8 desc[UR20][R4.64+0x69], R25 ;  /* 0x000069190400c986 */ /* 0x0005e2000c101114 */
[C---:B------:R-:W-:Y:S02]  /*7b80*/  ISETP.LT.OR P4, PT, R28.reuse, 0x72, !P0 ;  /* 0x000000721c00780c */ /* 0x040fe40004781670 */
[----:B-1----:R-:W-:Y:S01]  /*7b90*/  F2FP.SATFINITE.E5M2.F32.PACK_AB_MERGE_C R27, RZ, R90, RZ ;  /* 0x0000005aff1b723e */ /* 0x002fe200048060ff */
[----:B------:R1:W-:Y:S01]  /*7ba0*/  @!P6 STG.E.U8 desc[UR20][R12.64+0x70], R23 ;  /* 0x000070170c00e986 */ /* 0x0003e2000c101114 */
[C---:B------:R-:W-:Y:S02]  /*7bb0*/  ISETP.LT.OR P6, PT, R28.reuse, 0x79, !P0 ;  /* 0x000000791c00780c */ /* 0x040fe400047c1670 */
[----:B------:R-:W-:Y:S01]  /*7bc0*/  ISETP.LT.OR P0, PT, R28, 0x7a, !P0 ;  /* 0x0000007a1c00780c */ /* 0x000fe20004701670 */
[----:B------:R3:W-:Y:S01]  /*7bd0*/  @!P2 STG.E.U8 desc[UR20][R12.64+0x71], R27 ;  /* 0x0000711b0c00a986 */ /* 0x0007e2000c101114 */
[----:B--2---:R-:W-:-:S03]  /*7be0*/  F2FP.SATFINITE.E5M2.F32.PACK_AB_MERGE_C R25, RZ, R18, RZ ;  /* 0x00000012ff19723e */ /* 0x004fc600048060ff */
[----:B------:R2:W-:Y:S01]  /*7bf0*/  @!P5 STG.E.U8 desc[UR20][R4.64+0x70], R91 ;  /* 0x0000705b0400d986 */ /* 0x0005e2000c101114 */
[----:B-1----:R-:W-:Y:S02]  /*7c00*/  F2FP.SATFINITE.E5M2.F32.PACK_AB_MERGE_C R23, RZ, R22, RZ ;  /* 0x00000016ff17723e */ /* 0x002fe400048060ff */
[----:B---3--:R-:W-:-:S03]  /*7c10*/  F2FP.SATFINITE.E5M2.F32.PACK_AB_MERGE_C R27, RZ, R20, RZ ;  /* 0x00000014ff1b723e */ /* 0x008fc600048060ff */
[----:B------:R2:W-:Y:S04]  /*7c20*/  @!P4 STG.E.U8 desc[UR20][R4.64+0x71], R23 ;  /* 0x000071170400c986 */ /* 0x0005e8000c101114 */
[----:B------:R2:W-:Y:S04]  /*7c30*/  @!P3 STG.E.U8 desc[UR20][R12.64+0x78], R19 ;  /* 0x000078130c00b986 */ /* 0x0005e8000c101114 */
[----:B------:R2:W-:Y:S04]  /*7c40*/  @!P1 STG.E.U8 desc[UR20][R12.64+0x79], R25 ;  /* 0x000079190c009986 */ /* 0x0005e8000c101114 */
[----:B------:R2:W-:Y:S04]  /*7c50*/  @!P6 STG.E.U8 desc[UR20][R4.64+0x78], R21 ;  /* 0x000078150400e986 */ /* 0x0005e8000c101114 */
[----:B------:R2:W-:Y:S02]  /*7c60*/  @!P0 STG.E.U8 desc[UR20][R4.64+0x79], R27 ;  /* 0x0000791b04008986 */ /* 0x0005e4000c101114 */
.L_x_168:
[----:B------:R-:W-:Y:S05]  /*7c70*/  BSYNC B0 ;  /* 0x0000000000007941 */ /* 0x000fea0003800000 */
.L_x_38:
[----:B0-2---:R-:W-:Y:S01]  /*7c80*/  IMAD.U32 R4, RZ, RZ, UR22 ;  /* 0x00000016ff047e24 */ /* 0x005fe2000f8e00ff */
[----:B------:R-:W-:Y:S01]  /*7c90*/  ULDC.64 UR4, c[0x0][0x650] ;  /* 0x0001940000047ab9 */ /* 0x000fe20000000a00 */
[----:B-----5:R-:W-:Y:S01]  /*7ca0*/  IMAD.U32 R0, RZ, RZ, UR13 ;  /* 0x0000000dff007e24 */ /* 0x020fe2000f8e00ff */
[----:B------:R0:W-:Y:S01]  /*7cb0*/  SYNCS.ARRIVE.TRANS64.A1T0 RZ, [R16+UR27], RZ ;  /* 0x000000ff10ff79a7 */ /* 0x0001e2000810001b */
[----:B------:R-:W-:Y:S01]  /*7cc0*/  IMAD.U32 R5, RZ, RZ, UR23 ;  /* 0x00000017ff057e24 */ /* 0x000fe2000f8e00ff */
[C---:B------:R-:W-:Y:S01]  /*7cd0*/  LEA R2, P0, R4.reuse, R2, 0x1 ;  /* 0x0000000204027211 */ /* 0x040fe200078008ff */
[----:B------:R-:W-:Y:S01]  /*7ce0*/  IMAD.MOV.U32 R5, RZ, RZ, -0x1 ;  /* 0xffffffffff057424 */ /* 0x000fe200078e00ff */
[----:B----4-:R-:W-:Y:S02]  /*7cf0*/  PRMT R12, RZ, 0x7610, R12 ;  /* 0x00007610ff0c7816 */ /* 0x010fe4000000000c */
[----:B------:R-:W-:Y:S01]  /*7d00*/  LEA.HI.X R3, R4, R3, R0, 0x1, P0 ;  /* 0x0000000304037211 */ /* 0x000fe200000f0c00 */
[----:B------:R-:W-:Y:S01]  /*7d10*/  IMAD.MOV.U32 R4, RZ, RZ, -0x1 ;  /* 0xffffffffff047424 */ /* 0x000fe200078e00ff */
[----:B------:R-:W-:Y:S01]  /*7d20*/  ISETP.GE.U32.AND P0, PT, R2, UR4, PT ;  /* 0x0000000402007c0c */ /* 0x000fe2000bf06070 */
[----:B------:R-:W-:-:S03]  /*7d30*/  IMAD.MOV.U32 R0, RZ, RZ, -0x1 ;  /* 0xffffffffff007424 */ /* 0x000fc600078e00ff */
[----:B------:R-:W-:-:S13]  /*7d40*/  ISETP.GE.U32.AND.EX P0, PT, R3, UR5, PT, P0 ;  /* 0x0000000503007c0c */ /* 0x000fda000bf06100 */
[----:B0-----:R-:W-:Y:S05]  /*7d50*/  @P0 BRA `(.L_x_169) ;  /* 0x0000000400880947 */ /* 0x001fea0003800000 */
[----:B------:R-:W0:Y:S01]  /*7d60*/  S2UR UR12, SR_CTAID.X ;  /* 0x00000000000c79c3 */ /* 0x000e220000002500 */
[----:B------:R-:W-:Y:S01]  /*7d70*/  ULDC.64 UR4, c[0x0][0x628] ;  /* 0x00018a0000047ab9 */ /* 0x000fe20000000a00 */
[----:B------:R-:W-:Y:S01]  /*7d80*/  ULDC UR6, c[0x0][0x150] ;  /* 0x0000540000067ab9 */ /* 0x000fe20000000800 */
[----:B------:R-:W-:Y:S01]  /*7d90*/  ISETP.NE.U32.AND P0, PT, RZ, UR4, PT ;  /* 0x00000004ff007c0c */ /* 0x000fe2000bf05070 */
[----:B------:R-:W-:Y:S01]  /*7da0*/  ULDC UR24, c[0x0][0x630] ;  /* 0x00018c0000187ab9 */ /* 0x000fe20000000800 */
[C---:B------:R-:W-:Y:S01]  /*7db0*/  R2UR UR30, R2.reuse ;  /* 0x00000000021e72ca */ /* 0x040fe200000e0000 */
[----:B------:R-:W-:Y:S01]  /*7dc0*/  ULDC UR32, c[0x0][0x154] ;  /* 0x0000550000207ab9 */ /* 0x000fe20000000800 */
[----:B------:R-:W-:Y:S01]  /*7dd0*/  ISETP.NE.AND.EX P0, PT, RZ, UR5, PT, P0 ;  /* 0x00000005ff007c0c */ /* 0x000fe2000bf05300 */
[----:B------:R-:W2:Y:S01]  /*7de0*/  S2UR UR33, SR_CTAID.Y ;  /* 0x00000000002179c3 */ /* 0x000ea20000002600 */
[----:B------:R-:W-:Y:S02]  /*7df0*/  R2UR UR31, R3 ;  /* 0x00000000031f72ca */ /* 0x000fe400000e0000 */
[----:B------:R-:W-:-:S02]  /*7e00*/  R2UR UR28, R2 ;  /* 0x00000000021c72ca */ /* 0x000fc400000e0000 */
[----:B------:R-:W-:Y:S02]  /*7e10*/  R2UR UR29, R3 ;  /* 0x00000000031d72ca */ /* 0x000fe400000e0000 */
[----:B0-----:R-:W-:-:S05]  /*7e20*/  I2FP.F32.U32 R0, UR12 ;  /* 0x0000000c00007c45 */ /* 0x001fca0008201000 */
[----:B------:R-:W-:-:S04]  /*7e30*/  FMUL R0, R0, UR6 ;  /* 0x0000000600007c20 */ /* 0x000fc80008400000 */
[----:B------:R0:W4:Y:S01]  /*7e40*/  F2I.U32.TRUNC.NTZ R4, R0 ;  /* 0x0000000000047305 */ /* 0x000122000020f000 */
[----:B--2---:R-:W-:Y:S05]  /*7e50*/  @!P0 BRA `(.L_x_170) ;  /* 0x0000000000308947 */ /* 0x004fea0003800000 */
        /* <DEDUP_REMOVED lines=12> */
.L_x_170:
[----:B------:R-:W-:Y:S01]  /*7f20*/  USHF.R.U64 UR6, UR28, UR24, UR29 ;  /* 0x000000181c067299 */ /* 0x000fe2000800121d */
[----:B0-----:R-:W-:Y:S01]  /*7f30*/  I2FP.F32.U32 R0, UR33 ;  /* 0x0000002100007c45 */ /* 0x001fe20008201000 */
[----:B------:R-:W-:Y:S02]  /*7f40*/  USHF.R.U32.HI UR4, URZ, UR24, UR29 ;  /* 0x000000183f047299 */ /* 0x000fe4000801161d */
[----:B------:R-:W-:Y:S02]  /*7f50*/  UIADD3 UR18, UP0, URZ, -UR6, URZ ;  /* 0x800000063f127290 */ /* 0x000fe4000ff1e03f */
[----:B------:R-:W-:Y:S01]  /*7f60*/  FMUL R0, R0, UR32 ;  /* 0x0000002000007c20 */ /* 0x000fe20008400000 */
[----:B------:R-:W-:Y:S01]  /*7f70*/  ULDC.64 UR28, c[0x0][0x620] ;  /* 0x00018800001c7ab9 */ /* 0x000fe20000000a00 */
[----:B------:R-:W-:Y:S01]  /*7f80*/  UIADD3.X UR4, URZ, ~UR4, URZ, UP0, !UPT ;  /* 0x800000043f047290 */ /* 0x000fe200087fe43f */
[----:B------:R-:W-:Y:S01]  /*7f90*/  UMOV UR16, UR30 ;  /* 0x0000001e00107c82 */ /* 0x000fe20008000000 */
[----:B------:R-:W-:-:S02]  /*7fa0*/  UMOV UR17, UR31 ;  /* 0x0000001f00117c82 */ /* 0x000fc40008000000 */
[----:B------:R-:W0:Y:S01]  /*7fb0*/  F2I.U32.TRUNC.NTZ R0, R0 ;  /* 0x0000000000007305 */ /* 0x000e22000020f000 */
[----:B------:R-:W-:Y:S02]  /*7fc0*/  UIMAD UR4, UR4, UR28, URZ ;  /* 0x0000001c040472a4 */ /* 0x000fe4000f8e023f */
[----:B------:R-:W-:Y:S01]  /*7fd0*/  UIMAD.WIDE.U32 UR16, UR18, UR28, UR16 ;  /* 0x0000001c121072a5 */ /* 0x000fe2000f8e0010 */
[----:B----4-:R-:W-:Y:S01]  /*7fe0*/  R2UR UR28, R4 ;  /* 0x00000000041c72ca */ /* 0x010fe200000e0000 */
[----:B------:R-:W-:Y:S01]  /*7ff0*/  UIMAD UR18, UR18, UR29, UR4 ;  /* 0x0000001d121272a4 */ /* 0x000fe2000f8e0204 */
[----:B------:R-:W-:Y:S01]  /*8000*/  ULDC UR19, c[0x0][0x618] ;  /* 0x0001860000137ab9 */ /* 0x000fe20000000800 */
[----:B------:R-:W-:Y:S02]  /*8010*/  ULDC UR36, c[0x0][0x658] ;  /* 0x0001960000247ab9 */ /* 0x000fe40000000800 */
[----:B------:R-:W-:Y:S01]  /*8020*/  UIADD3 UR18, UR17, UR18, URZ ;  /* 0x0000001211127290 */ /* 0x000fe2000fffe03f */
[----:B------:R-:W-:Y:S01]  /*8030*/  UMOV UR24, 0xffffffff ;  /* 0xffffffff00187882 */ /* 0x000fe20000000000 */
[----:B------:R-:W-:Y:S01]  /*8040*/  ULDC.64 UR4, c[0x0][0x640] ;  /* 0x0001900000047ab9 */ /* 0x000fe20000000a00 */
[----:B------:R-:W-:Y:S01]  /*8050*/  USHF.L.U32 UR32, UR24, UR36, URZ ;  /* 0x0000002418207299 */ /* 0x000fe2000800063f */
[----:B------:R-:W-:Y:S01]  /*8060*/  ISETP.NE.U32.AND P0, PT, RZ, UR4, PT ;  /* 0x00000004ff007c0c */ /* 0x000fe2000bf05070 */
[----:B------:R-:W-:Y:S01]  /*8070*/  USHF.R.U64 UR16, UR16, UR19, UR18 ;  /* 0x0000001310107299 */ /* 0x000fe20008001212 */
[----:B0-----:R-:W-:Y:S01]  /*8080*/  R2UR UR30, R0 ;  /* 0x00000000001e72ca */ /* 0x001fe200000e0000 */
[----:B------:R-:W-:Y:S01]  /*8090*/  USHF.R.U32.HI UR18, URZ, UR19, UR18 ;  /* 0x000000133f127299 */ /* 0x000fe20008011612 */
[----:B------:R-:W-:Y:S01]  /*80a0*/  ISETP.NE.AND.EX P0, PT, RZ, UR5, PT, P0 ;  /* 0x00000005ff007c0c */ /* 0x000fe2000bf05300 */
[----:B------:R-:W-:Y:S01]  /*80b0*/  ULDC UR31, c[0x0][0x608] ;  /* 0x00018200001f7ab9 */ /* 0x000fe20000000800 */
[----:B------:R-:W-:-:S02]  /*80c0*/  ULOP3.LUT UR37, URZ, UR32, URZ, 0x33, !UPT ;  /* 0x000000203f257292 */ /* 0x000fc4000f8e333f */
[----:B------:R-:W-:Y:S02]  /*80d0*/  USHF.R.U64 UR32, UR16, UR31, UR18 ;  /* 0x0000001f10207299 */ /* 0x000fe40008001212 */
[----:B------:R-:W-:Y:S01]  /*80e0*/  USHF.R.U32.HI UR18, URZ, UR31, UR18 ;  /* 0x0000001f3f127299 */ /* 0x000fe20008011612 */
[----:B------:R-:W-:Y:S01]  /*80f0*/  UMOV UR34, 0x1 ;  /* 0x0000000100227882 */ /* 0x000fe20000000000 */
[----:B------:R-:W-:Y:S02]  /*8100*/  UIADD3 UR28, -UR28, URZ, URZ ;  /* 0x0000003f1c1c7290 */ /* 0x000fe4000fffe13f */
[----:B------:R-:W-:Y:S02]  /*8110*/  USHF.L.U32 UR24, UR34, UR36, URZ ;  /* 0x0000002422187299 */ /* 0x000fe4000800063f */
[----:B------:R-:W-:Y:S01]  /*8120*/  USHF.R.U64 UR34, UR32, UR36, UR18 ;  /* 0x0000002420227299 */ /* 0x000fe20008001212 */
[----:B------:R-:W-:Y:S01]  /*8130*/  ULDC UR29, c[0x0][0x144] ;  /* 0x00005100001d7ab9 */ /* 0x000fe20000000800 */
[----:B------:R-:W-:Y:S01]  /*8140*/  ULDC UR15, c[0x0][0x600] ;  /* 0x00018000000f7ab9 */ /* 0x000fe20000000800 */
[----:B------:R-:W-:-:S02]  /*8150*/  UIADD3 UR35, -UR30, URZ, URZ ;  /* 0x0000003f1e237290 */ /* 0x000fc4000fffe13f */
[----:B------:R-:W-:Y:S02]  /*8160*/  USHF.R.U32.HI UR31, URZ, UR36, UR18 ;  /* 0x000000243f1f7299 */ /* 0x000fe40008011612 */
[----:B------:R-:W-:Y:S02]  /*8170*/  UIADD3 UR17, UR15, -0x1, URZ ;  /* 0xffffffff0f117890 */ /* 0x000fe4000fffe03f */
[----:B------:R-:W-:Y:S01]  /*8180*/  UIMAD UR36, UR29, UR28, UR12 ;  /* 0x0000001c1d2472a4 */ /* 0x000fe2000f8e020c */
[----:B------:R-:W-:Y:S01]  /*8190*/  ULDC UR40, c[0x0][0x148] ;  /* 0x0000520000287ab9 */ /* 0x000fe20000000800 */
[----:B------:R-:W-:Y:S01]  /*81a0*/  ULDC UR38, c[0x0][0x648] ;  /* 0x0001920000267ab9 */ /* 0x000fe20000000800 */
[----:B------:R-:W-:Y:S01]  /*81b0*/  ULDC UR39, c[0x0][0x638] ;  /* 0x00018e0000277ab9 */ /* 0x000fe20000000800 */
[----:B------:R-:W-:Y:S01]  /*81c0*/  UMOV UR30, UR34 ;  /* 0x00000022001e7c82 */ /* 0x000fe20008000000 */
[----:B------:R-:W-:Y:S07]  /*81d0*/  @!P0 BRA `(.L_x_171) ;  /* 0x0000000000288947 */ /* 0x000fee0003800000 */
        /* <DEDUP_REMOVED lines=10> */
.L_x_171:
[----:B------:R-:W-:Y:S01]  /*8280*/  USHF.R.U64 UR4, UR30, UR38, UR31 ;  /* 0x000000261e047299 */ /* 0x000fe2000800121f */
[----:B------:R-:W-:Y:S01]  /*8290*/  IMAD.MOV.U32 R12, RZ, RZ, 0x1 ;  /* 0x00000001ff0c7424 */ /* 0x000fe200078e00ff */
[----:B------:R-:W-:Y:S01]  /*82a0*/  ULOP3.LUT UR32, UR32, UR37, URZ, 0xc0, !UPT ;  /* 0x0000002520207292 */ /* 0x000fe2000f8ec03f */
[----:B------:R-:W-:Y:S01]  /*82b0*/  IMAD.U32 R0, RZ, RZ, UR6 ;  /* 0x00000006ff007e24 */ /* 0x000fe2000f8e00ff */
[----:B------:R-:W-:Y:S02]  /*82c0*/  UIADD3 UR5, -UR4, URZ, URZ ;  /* 0x0000003f04057290 */ /* 0x000fe4000fffe13f */
[----:B------:R-:W-:Y:S02]  /*82d0*/  @UP2 UIMAD UR36, UR40, UR35, UR33 ;  /* 0x00000023282422a4 */ /* 0x000fe4000f8e0221 */
[----:B------:R-:W-:Y:S02]  /*82e0*/  ULOP3.LUT UR17, UR16, UR17, URZ, 0xc0, !UPT ;  /* 0x0000001110117292 */ /* 0x000fe4000f8ec03f */
[----:B------:R-:W-:-:S02]  /*82f0*/  UIMAD UR4, UR24, UR4, UR32 ;  /* 0x00000004180472a4 */ /* 0x000fc4000f8e0220 */
        /* <DEDUP_REMOVED lines=8> */
.L_x_169:
[----:B------:R-:W-:Y:S01]  /*8380*/  UIADD3 UR9, UR26, UR9, URZ ;  /* 0x000000091a097290 */ /* 0x000fe2000fffe03f */
[----:B------:R-:W-:Y:S02]  /*8390*/  LOP3.LUT P0, RZ, R12, 0xff, RZ, 0xc0, !PT ;  /* 0x000000ff0cff7812 */ /* 0x000fe4000780c0ff */
[----:B------:R-:W-:Y:S01]  /*83a0*/  LOP3.LUT R148, R148, 0x1, RZ, 0x3c, !PT ;  /* 0x0000000194947812 */ /* 0x000fe200078e3cff */
[----:B------:R-:W-:Y:S02]  /*83b0*/  USHF.R.U32.HI UR4, URZ, 0x2, UR9 ;  /* 0x000000023f047899 */ /* 0x000fe40008011609 */
[----:B------:R-:W-:Y:S02]  /*83c0*/  UISETP.GT.U32.AND UP0, UPT, UR9, 0x3, UPT ;  /* 0x000000030900788c */ /* 0x000fe4000bf04070 */
[----:B------:R-:W-:Y:S02]  /*83d0*/  ULOP3.LUT UR4, UR4, 0x1, URZ, 0xc0, !UPT ;  /* 0x0000000104047892 */ /* 0x000fe4000f8ec03f */
[----:B------:R-:W-:-:S02]  /*83e0*/  UISETP.LT.U32.AND UP0, UPT, UR26, 0x4, UP0 ;  /* 0x000000041a00788c */ /* 0x000fc40008701070 */
[----:B------:R-:W-:Y:S02]  /*83f0*/  UISETP.NE.U32.AND UP1, UPT, UR4, 0x1, UPT ;  /* 0x000000010400788c */ /* 0x000fe4000bf25070 */
[----:B------:R-:W-:Y:S02]  /*8400*/  USEL UR5, URZ, 0x1, !UP0 ;  /* 0x000000013f057887 */ /* 0x000fe4000c000000 */
[----:B------:R-:W-:Y:S02]  /*8410*/  UISETP.GT.U32.AND UP1, UPT, UR26, 0x3, !UP1 ;  /* 0x000000031a00788c */ /* 0x000fe4000cf24070 */
[----:B------:R-:W-:Y:S02]  /*8420*/  ULOP3.LUT UR9, UR9, 0x3, URZ, 0xc0, !UPT ;  /* 0x0000000309097892 */ /* 0x000fe4000f8ec03f */
[----:B------:R-:W-:-:S04]  /*8430*/  USEL UR4, URZ, 0x1, !UP1 ;  /* 0x000000013f047887 */ /* 0x000fc8000c800000 */
[----:B------:R-:W-:Y:S01]  /*8440*/  ULOP3.LUT UR11, UR4, UR11, UR5, 0x96, !UPT ;  /* 0x0000000b040b7292 */ /* 0x000fe2000f8e9605 */
[----:B------:R-:W-:Y:S11]  /*8450*/  @P0 BRA `(.L_x_172) ;  /* 0xffffff9000ac0947 */ /* 0x000ff6000383ffff */
[----:B------:R-:W-:Y:S05]  /*8460*/  EXIT ;  /* 0x000000000000794d */ /* 0x000fea0003800000 */
.L_x_16:
[----:B------:R-:W-:-:S08]  /*8470*/  ISETP.NE.AND P0, PT, RZ, UR6, PT ;  /* 0x00000006ff007c0c */ /* 0x000fd0000bf05270 */
[----:B--23-5:R-:W0:-:S00]  /*8480*/  USETMAXREG.DEALLOC.CTAPOOL 0x28 ;  /* 0x00000028000079c8 */ /* 0x02ce0000080e0500 */
[----:B------:R-:W-:Y:S05]  /*8490*/  @P0 EXIT ;  /* 0x000000000000094d */ /* 0x000fea0003800000 */
[----:B0-----:R-:W-:Y:S01]  /*84a0*/  LOP3.LUT P0, RZ, R13, 0xff, RZ, 0xc0, !PT ;  /* 0x000000ff0dff7812 */ /* 0x001fe2000780c0ff */
[----:B------:R-:W-:Y:S02]  /*84b0*/  IMAD.MOV.U32 R11, RZ, RZ, 0x1 ;  /* 0x00000001ff0b7424 */ /* 0x000fe400078e00ff */
[----:B------:R-:W-:-:S10]  /*84c0*/  IMAD.MOV.U32 R10, RZ, RZ, RZ ;  /* 0x000000ffff0a7224 */ /* 0x000fd400078e00ff */
[----:B------:R-:W-:Y:S05]  /*84d0*/  @!P0 BRA `(.L_x_173) ;  /* 0x0000000c002c8947 */ /* 0x000fea0003800000 */
[----:B------:R-:W0:Y:S01]  /*84e0*/  S2R R14, SR_CgaCtaId ;  /* 0x00000000000e7919 */ /* 0x000e220000008800 */
[----:B------:R-:W-:Y:S01]  /*84f0*/  LOP3.LUT P0, RZ, R8, 0x1f, RZ, 0xc0, !PT ;  /* 0x0000001f08ff7812 */ /* 0x000fe2000780c0ff */
[----:B------:R-:W-:Y:S01]  /*8500*/  ULDC UR5, c[0x0][0x658] ;  /* 0x0001960000057ab9 */ /* 0x000fe20000000800 */
[----:B------:R-:W-:Y:S01]  /*8510*/  UMOV UR6, 0xffffffff ;  /* 0xffffffff00067882 */ /* 0x000fe20000000000 */
[----:B------:R-:W-:Y:S01]  /*8520*/  BSSY B0, `(.L_x_173) ;  /* 0x00000c6000007945 */ /* 0x000fe20003800000 */
[----:B------:R-:W-:Y:S01]  /*8530*/  USHF.L.U32 UR6, UR6, UR5, URZ ;  /* 0x0000000506067299 */ /* 0x000fe2000800063f */
[C---:B------:R-:W-:Y:S01]  /*8540*/  ISETP.NE.AND P3, PT, R9.reuse, RZ, PT ;  /* 0x000000ff0900720c */ /* 0x040fe20003f65270 */
[----:B------:R-:W-:Y:S01]  /*8550*/  IMAD.MOV.U32 R12, RZ, RZ, 0x1 ;  /* 0x00000001ff0c7424 */ /* 0x000fe200078e00ff */
[----:B------:R-:W-:Y:S01]  /*8560*/  ISETP.NE.OR P0, PT, R9, RZ, !P0 ;  /* 0x000000ff0900720c */ /* 0x000fe20004705670 */
[----:B------:R-:W-:Y:S01]  /*8570*/  IMAD.MOV.U32 R11, RZ, RZ, 0x1 ;  /* 0x00000001ff0b7424 */ /* 0x000fe200078e00ff */
[----:B------:R-:W-:Y:S01]  /*8580*/  ULDC UR4, c[0x0][0x600] ;  /* 0x0001800000047ab9 */ /* 0x000fe20000000800 */
[----:B------:R-:W-:Y:S01]  /*8590*/  IMAD.MOV.U32 R10, RZ, RZ, RZ ;  /* 0x000000ffff0a7224 */ /* 0x000fe200078e00ff */
[----:B------:R-:W-:Y:S01]  /*85a0*/  UMOV UR8, 0x1 ;  /* 0x0000000100087882 */ /* 0x000fe20000000000 */
[----:B------:R-:W-:-:S02]  /*85b0*/  UIADD3 UR26, UR14, 0x1, URZ ;  /* 0x000000010e1a7890 */ /* 0x000fc4000fffe03f */
[----:B------:R-:W-:Y:S02]  /*85c0*/  ULOP3.LUT UR27, UR7, 0x2, URZ, 0xfc, !UPT ;  /* 0x00000002071b7892 */ /* 0x000fe4000f8efc3f */
[----:B------:R-:W-:Y:S02]  /*85d0*/  UIADD3 UR4, UR4, -0x1, URZ ;  /* 0xffffffff04047890 */ /* 0x000fe4000fffe03f */
[----:B------:R-:W-:Y:S02]  /*85e0*/  USHF.L.U32 UR5, UR8, UR5, URZ ;  /* 0x0000000508057299 */ /* 0x000fe4000800063f */
[----:B------:R-:W-:Y:S01]  /*85f0*/  ULOP3.LUT UR6, URZ, UR6, URZ, 0x33, !UPT ;  /* 0x000000063f067292 */ /* 0x000fe2000f8e333f */
[----:B------:R-:W-:Y:S01]  /*8600*/  ULDC.64 UR24, c[0x0][0x198] ;  /* 0x0000660000187ab9 */ /* 0x000fe20000000a00 */
[C---:B0-----:R-:W-:Y:S02]  /*8610*/  IMAD.SHL.U32 R13, R14.reuse, 0x40, RZ ;  /* 0x000000400e0d7824 */ /* 0x041fe400078e00ff */
[----:B------:R-:W-:-:S03]  /*8620*/  IMAD.SHL.U32 R14, R14, 0x2000, RZ ;  /* 0x000020000e0e7824 */ /* 0x000fc600078e00ff */
[----:B------:R-:W-:Y:S02]  /*8630*/  LOP3.LUT R13, R13, 0x40, RZ, 0xc0, !PT ;  /* 0x000000400d0d7812 */ /* 0x000fe400078ec0ff */
[----:B------:R-:W-:-:S07]  /*8640*/  LOP3.LUT R14, R14, 0x2000, RZ, 0xc0, !PT ;  /* 0x000020000e0e7812 */ /* 0x000fce00078ec0ff */
.L_x_185:
[----:B------:R-:W-:-:S03]  /*8650*/  UMOV UR8, 0xffffffff ;  /* 0xffffffff00087882 */ /* 0x000fc60000000000 */
[----:B------:R-:W-:Y:S05]  /*8660*/  BRA.DIV UR8, `(.L_x_174) ;  /* 0x0000000e08e47947 */ /* 0x000fea000b800000 */
[----:B------:R-:W-:-:S13]  /*8670*/  ELECT P1, URZ, PT ;  /* 0x00000000003f782f */ /* 0x000fda0003820000 */
.L_x_198:
[----:B------:R-:W0:Y:S01]  /*8680*/  LDC R6, c[0x0][0x28c] ;  /* 0x0000a300ff067b82 */ /* 0x000e220000000800 */
[----:B------:R-:W-:Y:S01]  /*8690*/  BSSY B1, `(.L_x_175) ;  /* 0x000003a000017945 */ /* 0x000fe20003800000 */
[----:B0-----:R-:W-:-:S13]  /*86a0*/  ISETP.LT.OR P1, PT, R6, 0x1, !P1 ;  /* 0x000000010600780c */ /* 0x001fda0004f21670 */
[----:B------:R-:W-:Y:S05]  /*86b0*/  @P1 BRA `(.L_x_176) ;  /* 0x0000000000dc1947 */ /* 0x000fea0003800000 */
[----:B------:R-:W-:Y:S02]  /*86c0*/  IMAD R8, R4, 0x80, R13 ;  /* 0x0000008004087824 */ /* 0x000fe400078e020d */
[----:B------:R-:W-:Y:S02]  /*86d0*/  IMAD.SHL.U32 R9, R5, 0x40, RZ ;  /* 0x0000004005097824 */ /* 0x000fe400078e00ff */
[----:B------:R-:W-:Y:S02]  /*86e0*/  IMAD.MOV.U32 R17, RZ, RZ, RZ ;  /* 0x000000ffff117224 */ /* 0x000fe400078e00ff */
[----:B------:R-:W-:Y:S02]  /*86f0*/  IMAD.U32 R18, RZ, RZ, UR26 ;  /* 0x0000001aff127e24 */ /* 0x000fe4000f8e00ff */
[----:B------:R-:W-:Y:S02]  /*8700*/  IMAD.MOV.U32 R4, RZ, RZ, R11 ;  /* 0x000000ffff047224 */ /* 0x000fe400078e000b */
[----:B------:R-:W-:-:S07]  /*8710*/  IMAD.MOV.U32 R5, RZ, RZ, R10 ;  /* 0x000000ffff057224 */ /* 0x000fce00078e000a */
.L_x_180:
[----:B------:R-:W0:Y:S01]  /*8720*/  S2R R7, SR_CgaCtaId ;  /* 0x0000000000077919 */ /* 0x000e220000008800 */
[----:B------:R-:W-:-:S04]  /*8730*/  MOV R6, 0x400 ;  /* 0x0000040000067802 */ /* 0x000fc80000000f00 */
[----:B0-----:R-:W-:Y:S02]  /*8740*/  LEA R16, R7, R6, 0x18 ;  /* 0x0000000607107211 */ /* 0x001fe400078ec0ff */
[----:B------:R-:W-:Y:S01]  /*8750*/  SHF.L.U32 R6, R4, 0x1f, RZ ;  /* 0x0000001f04067819 */ /* 0x000fe200000006ff */
[----:B------:R-:W0:Y:S02]  /*8760*/  @!P3 LDC R7, c[0x0][0x500] ;  /* 0x00014000ff07bb82 */ /* 0x000e240000000800 */
[----:B------:R-:W-:-:S04]  /*8770*/  IMAD R15, R5, 0x8, R16 ;  /* 0x00000008050f7824 */ /* 0x000fc800078e0210 */
[----:B------:R-:W1:Y:S02]  /*8780*/  SYNCS.PHASECHK.TRANS64.TRYWAIT P1, [R15+URZ+0x20], R6 ;  /* 0x000020060f0075a7 */ /* 0x000e64000802017f */
[----:B-1----:R-:W-:Y:S05]  /*8790*/  @!P1 BRA `(.L_x_177) ;  /* 0x0000000c00b89947 */ /* 0x002fea0003800000 */
.L_x_199:
[----:B------:R-:W-:Y:S01]  /*87a0*/  UPRMT UR8, UR27, 0x9910, URZ ;  /* 0x000099101b087896 */ /* 0x000fe2000800003f */
[----:B0-----:R0:W-:Y:S03]  /*87b0*/  @!P3 SYNCS.ARRIVE.TRANS64 RZ, [R15+URZ], R7 ;  /* 0x000000070fffb9a7 */ /* 0x0011e6000800003f */
[----:B------:R-:W-:-:S06]  /*87c0*/  UISETP.NE.AND UP0, UPT, UR8, 0x2, UPT ;  /* 0x000000020800788c */ /* 0x000fcc000bf05270 */
[----:B------:R-:W-:-:S13]  /*87d0*/  PLOP3.LUT P1, PT, PT, PT, UP0, 0x80, 0x0 ;  /* 0x000000000000781c */ /* 0x000fda0003f2f008 */
[----:B0-----:R-:W-:Y:S05]  /*87e0*/  @P1 BRA `(.L_x_178) ;  /* 0x0000000000041947 */ /* 0x001fea0003800000 */
[----:B------:R-:W-:Y:S01]  /*87f0*/  BPT.TRAP 0x1 ;  /* 0x000000040000795c */ /* 0x000fe20000300000 */
.L_x_178:
[----:B------:R-:W-:Y:S05]  /*8800*/  @P0 BRA `(.L_x_179) ;  /* 0x0000000000040947 */ /* 0x000fea0003800000 */
[----:B------:R-:W-:Y:S01]  /*8810*/  BPT.TRAP 0x1 ;  /* 0x000000040000795c */ /* 0x000fe20000300000 */
.L_x_179:
[C---:B-1----:R-:W-:Y:S01]  /*8820*/  IMAD R6, R5.reuse, 0x2000, R16 ;  /* 0x0000200005067824 */ /* 0x042fe200078e0210 */
[----:B------:R-:W-:Y:S01]  /*8830*/  R2UR UR15, R16 ;  /* 0x00000000100f72ca */ /* 0x000fe200000e0000 */
[----:B------:R-:W-:Y:S01]  /*8840*/  IMAD R7, R5, 0x4000, R14 ;  /* 0x0000400005077824 */ /* 0x000fe200078e020e */
[----:B------:R-:W-:Y:S01]  /*8850*/  R2UR UR20, R9 ;  /* 0x00000000091472ca */ /* 0x000fe200000e0000 */
[----:B------:R-:W-:Y:S01]  /*8860*/  VIADD R18, R18, 0xffffffff ;  /* 0xffffffff12127836 */ /* 0x000fe20000000000 */
[----:B------:R-:W-:Y:S01]  /*8870*/  R2UR UR8, R6 ;  /* 0x00000000060872ca */ /* 0x000fe200000e0000 */
[----:B------:R-:W-:Y:S01]  /*8880*/  UIADD3 UR16, UP0, UR24, 0xf0, URZ ;  /* 0x000000f018107890 */ /* 0x000fe2000ff1e03f */
[----:B------:R-:W-:Y:S01]  /*8890*/  R2UR UR11, R7 ;  /* 0x00000000070b72ca */ /* 0x000fe200000e0000 */
[----:B------:R-:W-:Y:S01]  /*88a0*/  UIADD3 UR28, UP1, UR24, 0x1f0, URZ ;  /* 0x000001f0181c7890 */ /* 0x000fe2000ff3e03f */
[----:B------:R-:W-:Y:S01]  /*88b0*/  R2UR UR9, R15 ;  /* 0x000000000f0972ca */ /* 0x000fe200000e0000 */
[----:B------:R-:W-:Y:S01]  /*88c0*/  UIADD3.X UR17, URZ, UR25, URZ, UP0, !UPT ;  /* 0x000000193f117290 */ /* 0x000fe200087fe43f */
[----:B------:R-:W-:Y:S01]  /*88d0*/  R2UR UR10, R17 ;  /* 0x00000000110a72ca */ /* 0x000fe200000e0000 */
[----:B------:R-:W-:Y:S01]  /*88e0*/  VIADD R5, R5, 0x1 ;  /* 0x0000000105057836 */ /* 0x000fe20000000000 */
[----:B------:R-:W-:Y:S01]  /*88f0*/  R2UR UR12, R0 ;  /* 0x00000000000c72ca */ /* 0x000fe200000e0000 */
[----:B------:R-:W-:Y:S01]  /*8900*/  UIADD3.X UR29, URZ, UR25, URZ, UP1, !UPT ;  /* 0x000000193f1d7290 */ /* 0x000fe20008ffe43f */
[----:B------:R-:W-:Y:S01]  /*8910*/  R2UR UR21, R8 ;  /* 0x00000000081572ca */ /* 0x000fe200000e0000 */
[----:B------:R-:W-:Y:S01]  /*8920*/  UMOV UR18, 0x0 ;  /* 0x0000000000127882 */ /* 0x000fe20000000000 */
[----:B------:R-:W-:Y:S01]  /*8930*/  ISETP.GT.AND P2, PT, R18, 0x1, PT ;  /* 0x000000011200780c */ /* 0x000fe20003f44270 */
[----:B------:R-:W-:Y:S01]  /*8940*/  UIADD3 UR8, UR8, 0x180, URZ ;  /* 0x0000018008087890 */ /* 0x000fe2000fffe03f */
[----:B------:R-:W-:Y:S01]  /*8950*/  ISETP.NE.AND P1, PT, R5, 0x4, PT ;  /* 0x000000040500780c */ /* 0x000fe20003f25270 */
[----:B------:R-:W-:Y:S01]  /*8960*/  UIADD3 UR15, UR15, 0x8180, UR11 ;  /* 0x000081800f0f7890 */ /* 0x000fe2000fffe00b */
[----:B------:R-:W-:Y:S01]  /*8970*/  VIADD R17, R17, 0x80 ;  /* 0x0000008011117836 */ /* 0x000fe20000000000 */
[----:B------:R-:W-:Y:S01]  /*8980*/  UMOV UR19, 0x10000000 ;  /* 0x1000000000137882 */ /* 0x000fe20000000000 */
[----:B------:R-:W-:Y:S01]  /*8990*/  UMOV UR11, UR20 ;  /* 0x00000014000b7c82 */ /* 0x000fe20008000000 */
[----:B------:R-:W-:Y:S01]  /*89a0*/  UMOV UR30, 0x30000 ;  /* 0x00030000001e7882 */ /* 0x000fe20000000000 */
[----:B------:R-:W-:-:S02]  /*89b0*/  SEL R7, RZ, 0x1, P1 ;  /* 0x00000001ff077807 */ /* 0x000fc40000800000 */
[----:B------:R0:W-:Y:S01]  /*89c0*/  UTMALDG.3D [UR8], [UR16], desc[UR18] ;  /* 0x00001208100075b4 */ /* 0x0001e20008011000 */
[----:B------:R-:W-:Y:S02]  /*89d0*/  SEL R5, R5, RZ, P1 ;  /* 0x000000ff05057207 */ /* 0x000fe40000800000 */
[----:B------:R-:W-:Y:S01]  /*89e0*/  LOP3.LUT R4, R4, R7, RZ, 0x3c, !PT ;  /* 0x0000000704047212 */ /* 0x000fe200078e3cff */
[----:B0-----:R-:W-:Y:S01]  /*89f0*/  UMOV UR11, UR21 ;  /* 0x00000015000b7c82 */ /* 0x001fe20008000000 */
[----:B------:R-:W-:Y:S02]  /*8a00*/  UMOV UR8, UR15 ;  /* 0x0000000f00087c82 */ /* 0x000fe40008000000 */
[----:B------:R0:W-:Y:S02]  /*8a10*/  UTMALDG.3D.MULTICAST [UR8], [UR28], UR30, desc[UR18] ;  /* 0x000012081c0073b4 */ /* 0x0001e4000801181e */
[----:B0-----:R-:W-:Y:S05]  /*8a20*/  @P2 BRA `(.L_x_180) ;  /* 0xfffffffc003c2947 */ /* 0x001fea000383ffff */
.L_x_176:
[----:B------:R-:W-:Y:S05]  /*8a30*/  BSYNC B1 ;  /* 0x0000000000017941 */ /* 0x000fea0003800000 */
.L_x_175:
[----:B------:R-:W-:Y:S01]  /*8a40*/  LOP3.LUT P4, RZ, R12, 0xff, RZ, 0xc0, !PT ;  /* 0x000000ff0cff7812 */ /* 0x000fe2000788c0ff */
[----:B------:R-:W-:Y:S01]  /*8a50*/  VIADD R10, R10, UR14 ;  /* 0x0000000e0a0a7c36 */ /* 0x000fe20008000000 */
[----:B------:R-:W-:Y:S01]  /*8a60*/  ULDC.64 UR8, c[0x0][0x650] ;  /* 0x0001940000087ab9 */ /* 0x000fe20000000a00 */
[----:B------:R-:W-:Y:S01]  /*8a70*/  BSSY B1, `(.L_x_181) ;  /* 0x000006e000017945 */ /* 0x000fe20003800000 */
[----:B------:R-:W-:Y:S02]  /*8a80*/  PRMT R6, RZ, 0x7610, R6 ;  /* 0x00007610ff067816 */ /* 0x000fe40000000006 */
[----:B------:R-:W-:Y:S02]  /*8a90*/  SHF.R.U32.HI R0, RZ, 0x2, R10 ;  /* 0x00000002ff007819 */ /* 0x000fe4000001160a */
[----:B------:R-:W-:Y:S02]  /*8aa0*/  ISETP.GT.U32.AND P1, PT, R10, 0x3, PT ;  /* 0x000000030a00780c */ /* 0x000fe40003f24070 */
[----:B------:R-:W-:-:S02]  /*8ab0*/  LOP3.LUT R0, R0, 0x1, RZ, 0xc0, !PT ;  /* 0x0000000100007812 */ /* 0x000fc400078ec0ff */
[----:B------:R-:W-:Y:S01]  /*8ac0*/  LOP3.LUT R10, R10, 0x3, RZ, 0xc0, !PT ;  /* 0x000000030a0a7812 */ /* 0x000fe200078ec0ff */
[----:B------:R-:W0:Y:S01]  /*8ad0*/  @P4 S2R R5, SR_CgaCtaId ;  /* 0x0000000000054919 */ /* 0x000e220000008800 */
[----:B------:R-:W-:Y:S02]  /*8ae0*/  @P4 MOV R4, 0x400 ;  /* 0x0000040000044802 */ /* 0x000fe40000000f00 */
[----:B------:R-:W-:Y:S02]  /*8af0*/  ISETP.NE.U32.AND P2, PT, R0, 0x1, PT ;  /* 0x000000010000780c */ /* 0x000fe40003f45070 */
[----:B------:R-:W-:Y:S02]  /*8b00*/  PRMT R12, RZ, 0x7610, R12 ;  /* 0x00007610ff0c7816 */ /* 0x000fe4000000000c */
[----:B0-----:R-:W-:Y:S01]  /*8b10*/  @P4 LEA R4, R5, R4, 0x18 ;  /* 0x0000000405044211 */ /* 0x001fe200078ec0ff */
[----:B------:R-:W-:-:S03]  /*8b20*/  IMAD.U32 R5, RZ, RZ, UR14 ;  /* 0x0000000eff057e24 */ /* 0x000fc6000f8e00ff */
[----:B------:R0:W-:Y:S01]  /*8b30*/  @P4 SYNCS.ARRIVE.TRANS64.A1T0 RZ, [R4+URZ+0x78], RZ ;  /* 0x000078ff04ff49a7 */ /* 0x0001e2000810003f */
[----:B------:R-:W-:Y:S02]  /*8b40*/  IADD3 R2, P4, R2, UR22, RZ ;  /* 0x0000001602027c10 */ /* 0x000fe4000ff9e0ff */
[----:B------:R-:W-:Y:S02]  /*8b50*/  ISETP.LT.U32.AND P1, PT, R5, 0x4, P1 ;  /* 0x000000040500780c */ /* 0x000fe40000f21070 */
[----:B------:R-:W-:Y:S02]  /*8b60*/  IADD3.X R3, R3, UR13, RZ, P4, !PT ;  /* 0x0000000d03037c10 */ /* 0x000fe4000a7fe4ff */
[----:B------:R-:W-:Y:S02]  /*8b70*/  ISETP.GE.U32.AND P4, PT, R2, UR8, PT ;  /* 0x0000000802007c0c */ /* 0x000fe4000bf86070 */
[----:B------:R-:W-:Y:S02]  /*8b80*/  SEL R0, RZ, 0x1, !P1 ;  /* 0x00000001ff007807 */ /* 0x000fe40004800000 */
[----:B------:R-:W-:-:S02]  /*8b90*/  ISETP.GE.U32.AND.EX P1, PT, R3, UR9, PT, P4 ;  /* 0x0000000903007c0c */ /* 0x000fc4000bf26140 */
[----:B------:R-:W-:Y:S01]  /*8ba0*/  ISETP.GT.U32.AND P2, PT, R5, 0x3, !P2 ;  /* 0x000000030500780c */ /* 0x000fe20005744070 */
[----:B------:R-:W-:-:S03]  /*8bb0*/  IMAD.MOV.U32 R5, RZ, RZ, -0x1 ;  /* 0xffffffffff057424 */ /* 0x000fc600078e00ff */
[----:B0-----:R-:W-:-:S04]  /*8bc0*/  SEL R4, RZ, 0x1, !P2 ;  /* 0x00000001ff047807 */ /* 0x001fc80005000000 */
[----:B------:R-:W-:Y:S01]  /*8bd0*/  LOP3.LUT R11, R4, R11, R0, 0x96, !PT ;  /* 0x0000000b040b7212 */ /* 0x000fe200078e9600 */
[----:B------:R-:W-:Y:S02]  /*8be0*/  IMAD.MOV.U32 R4, RZ, RZ, -0x1 ;  /* 0xffffffffff047424 */ /* 0x000fe400078e00ff */
[----:B------:R-:W-:Y:S01]  /*8bf0*/  IMAD.MOV.U32 R0, RZ, RZ, -0x1 ;  /* 0xffffffffff007424 */ /* 0x000fe200078e00ff */
[----:B------:R-:W-:Y:S06]  /*8c00*/  @P1 BRA `(.L_x_182) ;  /* 0x0000000400501947 */ /* 0x000fec0003800000 */
[----:B------:R-:W0:Y:S01]  /*8c10*/  S2UR UR8, SR_CTAID.X ;  /* 0x00000000000879c3 */ /* 0x000e220000002500 */
[----:B------:R-:W-:Y:S01]  /*8c20*/  ULDC.64 UR10, c[0x0][0x628] ;  /* 0x00018a00000a7ab9 */ /* 0x000fe20000000a00 */
[----:B------:R-:W-:Y:S01]  /*8c30*/  ULDC UR9, c[0x0][0x150] ;  /* 0x0000540000097ab9 */ /* 0x000fe20000000800 */
[----:B------:R-:W-:Y:S01]  /*8c40*/  ISETP.NE.U32.AND P1, PT, RZ, UR10, PT ;  /* 0x0000000aff007c0c */ /* 0x000fe2000bf25070 */
[----:B------:R-:W-:Y:S01]  /*8c50*/  ULDC UR12, c[0x0][0x630] ;  /* 0x00018c00000c7ab9 */ /* 0x000fe20000000800 */
[----:B------:R-:W-:Y:S01]  /*8c60*/  ULDC UR16, c[0x0][0x154] ;  /* 0x0000550000107ab9 */ /* 0x000fe20000000800 */
[----:B------:R-:W-:Y:S01]  /*8c70*/  IMAD.MOV.U32 R4, RZ, RZ, R2 ;  /* 0x000000ffff047224 */ /* 0x000fe200078e0002 */
[----:B------:R-:W-:Y:S01]  /*8c80*/  ISETP.NE.AND.EX P1, PT, RZ, UR11, PT, P1 ;  /* 0x0000000bff007c0c */ /* 0x000fe2000bf25310 */
[----:B------:R-:W1:Y:S01]  /*8c90*/  S2UR UR15, SR_CTAID.Y ;  /* 0x00000000000f79c3 */ /* 0x000e620000002600 */
[----:B------:R-:W-:Y:S01]  /*8ca0*/  IMAD.MOV.U32 R5, RZ, RZ, R3 ;  /* 0x000000ffff057224 */ /* 0x000fe200078e0003 */
[----:B0-----:R-:W-:-:S05]  /*8cb0*/  I2FP.F32.U32 R0, UR8 ;  /* 0x0000000800007c45 */ /* 0x001fca0008201000 */
[----:B------:R-:W-:-:S05]  /*8cc0*/  FMUL R16, R0, UR9 ;  /* 0x0000000900107c20 */ /* 0x000fca0008400000 */
[----:B------:R-:W-:Y:S05]  /*8cd0*/  @!P1 BRA `(.L_x_183) ;  /* 0x0000000000289947 */ /* 0x000fea0003800000 */
[----:B------:R-:W-:Y:S02]  /*8ce0*/  ULDC UR9, c[0x0][0x634] ;  /* 0x00018d0000097ab9 */ /* 0x000fe40000000800 */
[----:B------:R-:W-:-:S05]  /*8cf0*/  IADD3 R9, P1, R2, UR9, RZ ;  /* 0x0000000902097c10 */ /* 0x000fca000ff3e0ff */
[----:B------:R-:W-:-:S04]  /*8d00*/  IMAD.X R15, RZ, RZ, R3, P1 ;  /* 0x000000ffff0f7224 */ /* 0x000fc800008e0603 */
[----:B------:R-:W-:-:S04]  /*8d10*/  IMAD.WIDE.U32 R6, R15, UR10, RZ ;  /* 0x0000000a0f067c25 */ /* 0x000fc8000f8e00ff */
[----:B------:R-:W-:-:S04]  /*8d20*/  IMAD.WIDE.U32 R6, P1, R9, UR11, R6 ;  /* 0x0000000b09067c25 */ /* 0x000fc8000f820006 */
[----:B------:R-:W-:-:S04]  /*8d30*/  IMAD.WIDE.U32 R8, R9, UR10, RZ ;  /* 0x0000000a09087c25 */ /* 0x000fc8000f8e00ff */
[----:B------:R-:W-:Y:S01]  /*8d40*/  IMAD.X R5, RZ, RZ, RZ, P1 ;  /* 0x000000ffff057224 */ /* 0x000fe200008e06ff */
[----:B------:R-:W-:Y:S01]  /*8d50*/  IADD3 RZ, P1, R9, R6, RZ ;  /* 0x0000000609ff7210 */ /* 0x000fe20007f3e0ff */
[----:B------:R-:W-:-:S04]  /*8d60*/  IMAD.MOV.U32 R4, RZ, RZ, R7 ;  /* 0x000000ffff047224 */ /* 0x000fc800078e0007 */
[----:B------:R-:W-:-:S08]  /*8d70*/  IMAD.WIDE.U32.X R4, R15, UR11, R4, P1 ;  /* 0x0000000b0f047c25 */ /* 0x000fd000088e0404 */
.L_x_183:
[--C-:B------:R-:W-:Y:S01]  /*8d80*/  SHF.R.U64 R0, R4, UR12, R5.reuse ;  /* 0x0000000c04007c19 */ /* 0x100fe20008001205 */
[----:B------:R-:W0:Y:S01]  /*8d90*/  F2I.U32.TRUNC.NTZ R16, R16 ;  /* 0x0000001000107305 */ /* 0x000e22000020f000 */
[----:B------:R-:W-:Y:S01]  /*8da0*/  SHF.R.U32.HI R4, RZ, UR12, R5 ;  /* 0x0000000cff047c19 */ /* 0x000fe20008011605 */
[----:B------:R-:W-:Y:S01]  /*8db0*/  ULDC.64 UR10, c[0x0][0x620] ;  /* 0x00018800000a7ab9 */ /* 0x000fe20000000a00 */
[----:B------:R-:W-:Y:S01]  /*8dc0*/  IADD3 R7, P1, RZ, -R0, RZ ;  /* 0x80000000ff077210 */ /* 0x000fe20007f3e0ff */
[----:B------:R-:W2:Y:S01]  /*8dd0*/  LDC R15, c[0x0][0x610] ;  /* 0x00018400ff0f7b82 */ /* 0x000ea20000000800 */
[----:B-1----:R-:W-:Y:S01]  /*8de0*/  I2FP.F32.U32 R6, UR15 ;  /* 0x0000000f00067c45 */ /* 0x002fe20008201000 */
[----:B------:R-:W-:Y:S01]  /*8df0*/  ULDC UR12, c[0x0][0x658] ;  /* 0x00019600000c7ab9 */ /* 0x000fe20000000800 */
[----:B------:R-:W-:Y:S01]  /*8e00*/  ULDC UR18, c[0x0][0x648] ;  /* 0x0001920000127ab9 */ /* 0x000fe20000000800 */
[----:B------:R-:W-:Y:S02]  /*8e10*/  IMAD.X R4, RZ, RZ, ~R4, P1 ;  /* 0x000000ffff047224 */ /* 0x000fe400008e0e04 */
[----:B------:R-:W-:Y:S01]  /*8e20*/  FMUL R8, R6, UR16 ;  /* 0x0000001006087c20 */ /* 0x000fe20008400000 */
[----:B------:R-:W-:Y:S01]  /*8e30*/  ULDC.64 UR16, c[0x0][0x640] ;  /* 0x0001900000107ab9 */ /* 0x000fe20000000a00 */
[----:B------:R-:W-:Y:S01]  /*8e40*/  IMAD R6, R4, UR10, RZ ;  /* 0x0000000a04067c24 */ /* 0x000fe2000f8e02ff */
[----:B------:R-:W-:Y:S01]  /*8e50*/  ISETP.NE.U32.AND P1, PT, RZ, UR16, PT ;  /* 0x00000010ff007c0c */ /* 0x000fe2000bf25070 */
[C---:B------:R-:W-:Y:S01]  /*8e60*/  IMAD.WIDE.U32 R4, R7.reuse, UR10, R2 ;  /* 0x0000000a07047c25 */ /* 0x040fe2000f8e0002 */
[----:B0-----:R-:W-:Y:S01]  /*8e70*/  R2UR UR9, R16 ;  /* 0x00000000100972ca */ /* 0x001fe200000e0000 */
[----:B------:R-:W0:Y:S01]  /*8e80*/  F2I.U32.TRUNC.NTZ R8, R8 ;  /* 0x0000000800087305 */ /* 0x000e22000020f000 */
[----:B------:R-:W-:Y:S01]  /*8e90*/  ULDC UR10, c[0x0][0x618] ;  /* 0x00018600000a7ab9 */ /* 0x000fe20000000800 */
[----:B------:R-:W-:Y:S01]  /*8ea0*/  IMAD R7, R7, UR11, R6 ;  /* 0x0000000b07077c24 */ /* 0x000fe2000f8e0206 */
[----:B------:R-:W-:-:S03]  /*8eb0*/  ISETP.NE.AND.EX P1, PT, RZ, UR17, PT, P1 ;  /* 0x00000011ff007c0c */ /* 0x000fc6000bf25310 */
[----:B------:R-:W-:-:S05]  /*8ec0*/  IMAD.IADD R5, R5, 0x1, R7 ;  /* 0x0000000105057824 */ /* 0x000fca00078e0207 */
[--C-:B------:R-:W-:Y:S02]  /*8ed0*/  SHF.R.U64 R16, R4, UR10, R5.reuse ;  /* 0x0000000a04107c19 */ /* 0x100fe40008001205 */
[----:B------:R-:W-:Y:S01]  /*8ee0*/  SHF.R.U32.HI R5, RZ, UR10, R5 ;  /* 0x0000000aff057c19 */ /* 0x000fe20008011605 */
[----:B------:R-:W-:Y:S01]  /*8ef0*/  ULDC UR10, c[0x0][0x608] ;  /* 0x00018200000a7ab9 */ /* 0x000fe20000000800 */
[----:B0-----:R-:W-:Y:S02]  /*8f00*/  R2UR UR11, R8 ;  /* 0x00000000080b72ca */ /* 0x001fe400000e0000 */
[--C-:B------:R-:W-:Y:S02]  /*8f10*/  SHF.R.U64 R18, R16, UR10, R5.reuse ;  /* 0x0000000a10127c19 */ /* 0x100fe40008001205 */
[----:B------:R-:W-:Y:S01]  /*8f20*/  SHF.R.U32.HI R5, RZ, UR10, R5 ;  /* 0x0000000aff057c19 */ /* 0x000fe20008011605 */
[----:B------:R-:W-:-:S03]  /*8f30*/  UIADD3 UR10, -UR9, URZ, URZ ;  /* 0x0000003f090a7290 */ /* 0x000fc6000fffe13f */
[--C-:B------:R-:W-:Y:S01]  /*8f40*/  SHF.R.U64 R20, R18, UR12, R5.reuse ;  /* 0x0000000c12147c19 */ /* 0x100fe20008001205 */
[----:B------:R-:W-:Y:S01]  /*8f50*/  ULDC UR9, c[0x0][0x144] ;  /* 0x0000510000097ab9 */ /* 0x000fe20000000800 */
[----:B------:R-:W-:-:S03]  /*8f60*/  SHF.R.U32.HI R5, RZ, UR12, R5 ;  /* 0x0000000cff057c19 */ /* 0x000fc60008011605 */
[----:B------:R-:W-:Y:S01]  /*8f70*/  IMAD.MOV.U32 R4, RZ, RZ, R20 ;  /* 0x000000ffff047224 */ /* 0x000fe200078e0014 */
[----:B------:R-:W-:Y:S06]  /*8f80*/  @!P1 BRA `(.L_x_184) ;  /* 0x0000000000289947 */ /* 0x000fec0003800000 */
        /* <DEDUP_REMOVED lines=10> */
.L_x_184:
[----:B------:R-:W-:Y:S01]  /*9030*/  UIADD3 UR11, -UR11, URZ, URZ ;  /* 0x0000003f0b0b7290 */ /* 0x000fe2000fffe13f */
[----:B------:R-:W-:Y:S01]  /*9040*/  SHF.R.U64 R5, R4, UR18, R5 ;  /* 0x0000001204057c19 */ /* 0x000fe20008001205 */
[----:B------:R-:W-:Y:S01]  /*9050*/  UIMAD UR8, UR9, UR10, UR8 ;  /* 0x0000000a090872a4 */ /* 0x000fe2000f8e0208 */
[----:B------:R-:W-:Y:S02]  /*9060*/  LOP3.LUT R4, R18, UR6, RZ, 0xc0, !PT ;  /* 0x0000000612047c12 */ /* 0x000fe4000f8ec0ff */
[----:B------:R-:W-:Y:S01]  /*9070*/  ULDC UR9, c[0x0][0x148] ;  /* 0x0000520000097ab9 */ /* 0x000fe20000000800 */
[----:B------:R-:W-:Y:S01]  /*9080*/  IMAD.MOV R7, RZ, RZ, -R5 ;  /* 0x000000ffff077224 */ /* 0x000fe200078e0a05 */
[----:B------:R-:W-:Y:S01]  /*9090*/  @UP2 UIMAD UR8, UR9, UR11, UR15 ;  /* 0x0000000b090822a4 */ /* 0x000fe2000f8e020f */
[----:B------:R-:W-:Y:S01]  /*90a0*/  IMAD R6, R5, UR5, R4 ;  /* 0x0000000505067c24 */ /* 0x000fe2000f8e0204 */
[----:B------:R-:W-:Y:S01]  /*90b0*/  LOP3.LUT R5, R16, UR4, RZ, 0xc0, !PT ;  /* 0x0000000410057c12 */ /* 0x000fe2000f8ec0ff */
[----:B------:R-:W-:Y:S01]  /*90c0*/  ULDC UR9, c[0x0][0x638] ;  /* 0x00018e0000097ab9 */ /* 0x000fe20000000800 */
[----:B------:R-:W-:Y:S01]  /*90d0*/  PLOP3.LUT P1, PT, PT, PT, UP2, 0x80, 0x0 ;  /* 0x000000000000781c */ /* 0x000fe20003f2f028 */
[----:B------:R-:W-:-:S02]  /*90e0*/  IMAD R4, R7, UR9, R20 ;  /* 0x0000000907047c24 */ /* 0x000fc4000f8e0214 */
[----:B--2---:R-:W-:Y:S01]  /*90f0*/  IMAD R15, R6, R15, UR8 ;  /* 0x00000008060f7e24 */ /* 0x004fe2000f8e020f */
[----:B------:R-:W-:Y:S01]  /*9100*/  ULDC UR8, c[0x0][0x600] ;  /* 0x0001800000087ab9 */ /* 0x000fe20000000800 */
[----:B------:R-:W-:Y:S02]  /*9110*/  IMAD.MOV.U32 R6, RZ, RZ, 0x1 ;  /* 0x00000001ff067424 */ /* 0x000fe400078e00ff */
[----:B------:R-:W-:-:S05]  /*9120*/  IMAD R8, R4, UR8, R5 ;  /* 0x0000000804087c24 */ /* 0x000fca000f8e0205 */
[----:B------:R-:W-:Y:S02]  /*9130*/  SEL R4, R8, R15, !P1 ;  /* 0x0000000f08047207 */ /* 0x000fe40004800000 */
[----:B------:R-:W-:-:S07]  /*9140*/  SEL R5, R15, R8, !P1 ;  /* 0x000000080f057207 */ /* 0x000fce0004800000 */
.L_x_182:
[----:B------:R-:W-:Y:S05]  /*9150*/  BSYNC B1 ;  /* 0x0000000000017941 */ /* 0x000fea0003800000 */
.L_x_181:
[----:B------:R-:W-:-:S13]  /*9160*/  LOP3.LUT P1, RZ, R6, 0xff, RZ, 0xc0, !PT ;  /* 0x000000ff06ff7812 */ /* 0x000fda000782c0ff */
[----:B------:R-:W-:Y:S05]  /*9170*/  @P1 BRA `(.L_x_185) ;  /* 0xfffffff400341947 */ /* 0x000fea000383ffff */
[----:B------:R-:W-:Y:S05]  /*9180*/  BSYNC B0 ;  /* 0x0000000000007941 */ /* 0x000fea0003800000 */
.L_x_173:
[----:B------:R-:W-:-:S03]  /*9190*/  UMOV UR8, 0xffffffff ;  /* 0xffffffff00087882 */ /* 0x000fc60000000000 */
[----:B------:R-:W-:Y:S05]  /*91a0*/  BRA.DIV UR8, `(.L_x_186) ;  /* 0x0000000608487947 */ /* 0x000fea000b800000 */
[----:B------:R-:W-:-:S13]  /*91b0*/  ELECT P0, URZ, PT ;  /* 0x00000000003f782f */ /* 0x000fda0003800000 */
.L_x_202:
[----:B------:R-:W-:Y:S04]  /*91c0*/  BSSY B0, `(.L_x_187) ;  /* 0x000002c000007945 */ /* 0x000fe80003800000 */
[----:B------:R-:W-:Y:S05]  /*91d0*/  @!P0 BRA `(.L_x_188) ;  /* 0x0000000000a88947 */ /* 0x000fea0003800000 */
[----:B------:R-:W-:-:S04]  /*91e0*/  ULOP3.LUT UR8, UR7, 0x2, URZ, 0xfc, !UPT ;  /* 0x0000000207087892 */ /* 0x000fc8000f8efc3f */
[----:B------:R-:W-:-:S06]  /*91f0*/  UISETP.NE.AND UP0, UPT, UR8, 0x3, UPT ;  /* 0x000000030800788c */ /* 0x000fcc000bf05270 */
[----:B------:R-:W-:-:S13]  /*9200*/  PLOP3.LUT P0, PT, PT, PT, UP0, 0x80, 0x0 ;  /* 0x000000000000781c */ /* 0x000fda0003f0f008 */
[----:B------:R-:W-:Y:S05]  /*9210*/  @!P0 BRA `(.L_x_189) ;  /* 0x0000000000048947 */ /* 0x000fea0003800000 */
[----:B------:R-:W-:Y:S01]  /*9220*/  BPT.TRAP 0x1 ;  /* 0x000000040000795c */ /* 0x000fe20000300000 */
.L_x_189:
[----:B------:R-:W0:Y:S01]  /*9230*/  S2R R3, SR_CgaCtaId ;  /* 0x0000000000037919 */ /* 0x000e220000008800 */
[----:B------:R-:W-:Y:S02]  /*9240*/  MOV R0, 0x400 ;  /* 0x0000040000007802 */ /* 0x000fe40000000f00 */
[----:B------:R-:W-:Y:S02]  /*9250*/  SHF.L.U32 R2, R11, 0x1f, RZ ;  /* 0x0000001f0b027819 */ /* 0x000fe400000006ff */
[----:B0-----:R-:W-:-:S05]  /*9260*/  LEA R3, R3, R0, 0x18 ;  /* 0x0000000003037211 */ /* 0x001fca00078ec0ff */
[----:B------:R-:W-:-:S04]  /*9270*/  VIADD R3, R3, 0x20 ;  /* 0x0000002003037836 */ /* 0x000fc80000000000 */
[C---:B------:R-:W-:Y:S02]  /*9280*/  IMAD R5, R10.reuse, 0x8, R3 ;  /* 0x000000080a057824 */ /* 0x040fe400078e0203 */
[----:B------:R-:W-:Y:S02]  /*9290*/  VIADD R10, R10, 0x1 ;  /* 0x000000010a0a7836 */ /* 0x000fe40000000000 */
[----:B------:R-:W0:Y:S03]  /*92a0*/  SYNCS.PHASECHK.TRANS64.TRYWAIT P0, [R5+URZ], R2 ;  /* 0x00000002050075a7 */ /* 0x000e26000800017f */
[----:B------:R-:W-:-:S04]  /*92b0*/  ISETP.NE.AND P1, PT, R10, 0x4, PT ;  /* 0x000000040a00780c */ /* 0x000fc80003f25270 */
[----:B------:R-:W-:Y:S02]  /*92c0*/  SEL R0, RZ, 0x1, P1 ;  /* 0x00000001ff007807 */ /* 0x000fe40000800000 */
[----:B------:R-:W-:Y:S02]  /*92d0*/  SEL R10, R10, RZ, P1 ;  /* 0x000000ff0a0a7207 */ /* 0x000fe40000800000 */
[----:B------:R-:W-:-:S03]  /*92e0*/  LOP3.LUT R11, R11, R0, RZ, 0x3c, !PT ;  /* 0x000000000b0b7212 */ /* 0x000fc600078e3cff */
[----:B------:R-:W-:Y:S01]  /*92f0*/  IMAD R7, R10, 0x8, R3 ;  /* 0x000000080a077824 */ /* 0x000fe200078e0203 */
[----:B------:R-:W-:Y:S01]  /*9300*/  SHF.L.U32 R4, R11, 0x1f, RZ ;  /* 0x0000001f0b047819 */ /* 0x000fe200000006ff */
[----:B0-----:R-:W-:Y:S06]  /*9310*/  @!P0 BRA `(.L_x_190) ;  /* 0x0000000400108947 */ /* 0x001fec0003800000 */
.L_x_203:
[----:B------:R-:W1:Y:S01]  /*9320*/  SYNCS.PHASECHK.TRANS64.TRYWAIT P0, [R7+URZ], R4 ;  /* 0x00000004070075a7 */ /* 0x000e62000800017f */
[----:B------:R-:W-:-:S05]  /*9330*/  VIADD R0, R10, 0x1 ;  /* 0x000000010a007836 */ /* 0x000fca0000000000 */
[----:B------:R-:W-:-:S04]  /*9340*/  ISETP.NE.AND P1, PT, R0, 0x4, PT ;  /* 0x000000040000780c */ /* 0x000fc80003f25270 */
[----:B0-----:R-:W-:Y:S02]  /*9350*/  SEL R2, RZ, 0x1, P1 ;  /* 0x00000001ff027807 */ /* 0x001fe40000800000 */
[----:B------:R-:W-:Y:S02]  /*9360*/  SEL R0, R0, RZ, P1 ;  /* 0x000000ff00007207 */ /* 0x000fe40000800000 */
[----:B------:R-:W-:-:S03]  /*9370*/  LOP3.LUT R11, R11, R2, RZ, 0x3c, !PT ;  /* 0x000000020b0b7212 */ /* 0x000fc600078e3cff */
[----:B------:R-:W-:Y:S01]  /*9380*/  IMAD R6, R0, 0x8, R3 ;  /* 0x0000000800067824 */ /* 0x000fe200078e0203 */
[----:B------:R-:W-:Y:S01]  /*9390*/  SHF.L.U32 R5, R11, 0x1f, RZ ;  /* 0x0000001f0b057819 */ /* 0x000fe200000006ff */
[----:B-1----:R-:W-:Y:S06]  /*93a0*/  @!P0 BRA `(.L_x_191) ;  /* 0x0000000400008947 */ /* 0x002fec0003800000 */
.L_x_204:
[----:B------:R-:W1:Y:S01]  /*93b0*/  SYNCS.PHASECHK.TRANS64.TRYWAIT P0, [R6+URZ], R5 ;  /* 0x00000005060075a7 */ /* 0x000e62000800017f */
[----:B------:R-:W-:-:S05]  /*93c0*/  VIADD R0, R0, 0x1 ;  /* 0x0000000100007836 */ /* 0x000fca0000000000 */
[----:B------:R-:W-:-:S04]  /*93d0*/  ISETP.NE.AND P1, PT, R0, 0x4, PT ;  /* 0x000000040000780c */ /* 0x000fc80003f25270 */
[----:B------:R-:W-:Y:S02]  /*93e0*/  SEL R2, RZ, 0x1, P1 ;  /* 0x00000001ff027807 */ /* 0x000fe40000800000 */
[----:B------:R-:W-:Y:S02]  /*93f0*/  SEL R0, R0, RZ, P1 ;  /* 0x000000ff00007207 */ /* 0x000fe40000800000 */
[----:B------:R-:W-:Y:S01]  /*9400*/  LOP3.LUT R2, R11, R2, RZ, 0x3c, !PT ;  /* 0x000000020b027212 */ /* 0x000fe200078e3cff */
[----:B-1----:R-:W-:Y:S06]  /*9410*/  @!P0 BRA `(.L_x_192) ;  /* 0x0000000000f88947 */ /* 0x002fec0003800000 */
.L_x_205:
[----:B------:R-:W-:Y:S01]  /*9420*/  IMAD R3, R0, 0x8, R3 ;  /* 0x0000000800037824 */ /* 0x000fe200078e0203 */
[----:B------:R-:W-:-:S07]  /*9430*/  SHF.L.U32 R0, R2, 0x1f, RZ ;  /* 0x0000001f02007819 */ /* 0x000fce00000006ff */
.L_x_193:
[----:B--2---:R2:W3:Y:S02]  /*9440*/  SYNCS.PHASECHK.TRANS64.TRYWAIT P0, [R3+URZ], R0 ;  /* 0x00000000030075a7 */ /* 0x0044e4000800017f */
[----:B---3--:R-:W-:Y:S05]  /*9450*/  @!P0 NANOSLEEP.SYNCS 0x989680 ;  /* 0x009896800000895d */ /* 0x008fea0003900000 */
[----:B------:R-:W3:Y:S02]  /*9460*/  @!P0 SYNCS.PHASECHK.TRANS64 P0, [R3+URZ], R0 ;  /* 0x00000000030085a7 */ /* 0x000ee4000800007f */
[----:B---3--:R-:W-:Y:S05]  /*9470*/  @!P0 BRA `(.L_x_193) ;  /* 0xfffffffc00f08947 */ /* 0x008fea000383ffff */
.L_x_188:
[----:B------:R-:W-:Y:S05]  /*9480*/  BSYNC B0 ;  /* 0x0000000000007941 */ /* 0x000fea0003800000 */
.L_x_187:
[----:B------:R-:W-:Y:S05]  /*9490*/  EXIT ;  /* 0x000000000000794d */ /* 0x000fea0003800000 */
.L_x_18:
[----:B0-----:R0:W1:Y:S02]  /*94a0*/  SYNCS.PHASECHK.TRANS64.TRYWAIT P0, [R15+URZ+-0x8], R12 ;  /* 0xfffff80c0f0075a7 */ /* 0x001064000800017f */
[----:B-1----:R-:W-:Y:S05]  /*94b0*/  @!P0 NANOSLEEP.SYNCS 0x989680 ;  /* 0x009896800000895d */ /* 0x002fea0003900000 */
[----:B------:R-:W1:Y:S02]  /*94c0*/  @!P0 SYNCS.PHASECHK.TRANS64 P0, [R15+URZ+-0x8], R12 ;  /* 0xfffff80c0f0085a7 */ /* 0x000e64000800007f */
[----:B-1----:R-:W-:Y:S05]  /*94d0*/  @!P0 BRA `(.L_x_18) ;  /* 0xfffffffc00f08947 */ /* 0x002fea000383ffff */
[----:B------:R-:W-:Y:S05]  /*94e0*/  BRA `(.L_x_194) ;  /* 0xffffff8000a47947 */ /* 0x000fea000383ffff */
.L_x_23:
[----:B-1----:R-:W-:-:S04]  /*94f0*/  IMAD.U32 R13, RZ, RZ, UR4 ;  /* 0x00000004ff0d7e24 */ /* 0x002fc8000f8e00ff */
[----:B------:R1:W4:Y:S03]  /*9500*/  SYNCS.PHASECHK.TRANS64.TRYWAIT P0, [R13+URZ], R12 ;  /* 0x0000000c0d0075a7 */ /* 0x000326000800017f */
[----:B----4-:R-:W-:Y:S05]  /*9510*/  @!P0 NANOSLEEP.SYNCS 0x989680 ;  /* 0x009896800000895d */ /* 0x010fea0003900000 */
[----:B------:R-:W4:Y:S02]  /*9520*/  @!P0 SYNCS.PHASECHK.TRANS64 P0, [R13+URZ], R12 ;  /* 0x0000000c0d0085a7 */ /* 0x000f24000800007f */
[----:B----4-:R-:W-:Y:S05]  /*9530*/  @!P0 BRA `(.L_x_23) ;  /* 0xfffffffc00ec8947 */ /* 0x010fea000383ffff */
[----:B------:R-:W-:Y:S05]  /*9540*/  BRA `(.L_x_22) ;  /* 0xffffff8400d07947 */ /* 0x000fea000383ffff */
.L_x_29:
[----:B-1----:R-:W-:-:S04]  /*9550*/  IMAD.U32 R147, RZ, RZ, UR15 ;  /* 0x0000000fff937e24 */ /* 0x002fc8000f8e00ff */
[----:B------:R1:W4:Y:S03]  /*9560*/  SYNCS.PHASECHK.TRANS64.TRYWAIT P0, [R147+URZ], R146 ;  /* 0x00000092930075a7 */ /* 0x000326000800017f */
[----:B----4-:R-:W-:Y:S05]  /*9570*/  @!P0 NANOSLEEP.SYNCS 0x989680 ;  /* 0x009896800000895d */ /* 0x010fea0003900000 */
[----:B------:R-:W4:Y:S02]  /*9580*/  @!P0 SYNCS.PHASECHK.TRANS64 P0, [R147+URZ], R146 ;  /* 0x00000092930085a7 */ /* 0x000f24000800007f */
[----:B----4-:R-:W-:Y:S05]  /*9590*/  @!P0 BRA `(.L_x_29) ;  /* 0xfffffffc00ec8947 */ /* 0x010fea000383ffff */
[----:B------:R-:W-:Y:S05]  /*95a0*/  BRA `(.L_x_28) ;  /* 0xffffff9000387947 */ /* 0x000fea000383ffff */
.L_x_37:
[----:B----4-:R4:W0:Y:S02]  /*95b0*/  SYNCS.PHASECHK.TRANS64.TRYWAIT P0, [R15+URZ+0x8], R12 ;  /* 0x0000080c0f0075a7 */ /* 0x010824000800017f */
[----:B0-----:R-:W-:Y:S05]  /*95c0*/  @!P0 NANOSLEEP.SYNCS 0x989680 ;  /* 0x009896800000895d */ /* 0x001fea0003900000 */
[----:B------:R-:W0:Y:S02]  /*95d0*/  @!P0 SYNCS.PHASECHK.TRANS64 P0, [R15+URZ+0x8], R12 ;  /* 0x0000080c0f0085a7 */ /* 0x000e24000800007f */
[----:B0-----:R-:W-:Y:S05]  /*95e0*/  @!P0 BRA `(.L_x_37) ;  /* 0xfffffffc00f08947 */ /* 0x001fea000383ffff */
[----:B------:R-:W-:Y:S05]  /*95f0*/  BRA `(.L_x_195) ;  /* 0xffffff9c00ac7947 */ /* 0x000fea000383ffff */
.L_x_174:
[----:B------:R-:W-:Y:S01]  /*9600*/  BSSY B1, `(.L_x_196) ;  /* 0x0000006000017945 */ /* 0x000fe20003800000 */
[----:B------:R-:W-:-:S07]  /*9610*/  IMAD.MOV.U32 R6, RZ, RZ, -0x1 ;  /* 0xffffffffff067424 */ /* 0x000fce00078e00ff */
[----:B------:R-:W-:Y:S05]  /*9620*/  WARPSYNC.COLLECTIVE R6, `(.L_x_197) ;  /* 0x00000000060c7348 */ /* 0x000fea0003c00000 */
[----:B------:R-:W-:Y:S02]  /*9630*/  ELECT P1, UR62, PT ;  /* 0x00000000003e782f */ /* 0x000fe40003820000 */
[----:B------:R-:W-:Y:S01]  /*9640*/  MOV R6, UR62 ;  /* 0x0000003e00067c02 */ /* 0x000fe20008000f00 */
[----:B------:R-:W-:Y:S10]  /*9650*/  ENDCOLLECTIVE ;  /* 0x000000000000791b */ /* 0x000ff40003800000 */
.L_x_197:
[----:B------:R-:W-:Y:S05]  /*9660*/  BSYNC B1 ;  /* 0x0000000000017941 */ /* 0x000fea0003800000 */
.L_x_196:
[----:B------:R-:W-:Y:S05]  /*9670*/  BRA `(.L_x_198) ;  /* 0xfffffff000007947 */ /* 0x000fea000383ffff */
.L_x_177:
[----:B-1----:R1:W2:Y:S02]  /*9680*/  SYNCS.PHASECHK.TRANS64.TRYWAIT P1, [R15+URZ+0x20], R6 ;  /* 0x000020060f0075a7 */ /* 0x0022a4000802017f */
[----:B--2---:R-:W-:Y:S05]  /*9690*/  @!P1 NANOSLEEP.SYNCS 0x989680 ;  /* 0x009896800000995d */ /* 0x004fea0003900000 */
[----:B------:R-:W2:Y:S02]  /*96a0*/  @!P1 SYNCS.PHASECHK.TRANS64 P1, [R15+URZ+0x20], R6 ;  /* 0x000020060f0095a7 */ /* 0x000ea4000802007f */
[----:B--2---:R-:W-:Y:S05]  /*96b0*/  @!P1 BRA `(.L_x_177) ;  /* 0xfffffffc00f09947 */ /* 0x004fea000383ffff */
[----:B------:R-:W-:Y:S05]  /*96c0*/  BRA `(.L_x_199) ;  /* 0xfffffff000347947 */ /* 0x000fea000383ffff */
.L_x_186:
[----:B------:R-:W-:Y:S01]  /*96d0*/  BSSY B0, `(.L_x_200) ;  /* 0x0000006000007945 */ /* 0x000fe20003800000 */
[----:B------:R-:W-:-:S07]  /*96e0*/  IMAD.MOV.U32 R6, RZ, RZ, -0x1 ;  /* 0xffffffffff067424 */ /* 0x000fce00078e00ff */
[----:B------:R-:W-:Y:S05]  /*96f0*/  WARPSYNC.COLLECTIVE R6, `(.L_x_201) ;  /* 0x00000000060c7348 */ /* 0x000fea0003c00000 */
[----:B------:R-:W-:Y:S02]  /*9700*/  ELECT P1, UR62, PT ;  /* 0x00000000003e782f */ /* 0x000fe40003820000 */
[----:B------:R-:W-:Y:S01]  /*9710*/  MOV R6, UR62 ;  /* 0x0000003e00067c02 */ /* 0x000fe20008000f00 */
[----:B------:R-:W-:Y:S10]  /*9720*/  ENDCOLLECTIVE ;  /* 0x000000000000791b */ /* 0x000ff40003800000 */
.L_x_201:
[----:B------:R-:W-:Y:S05]  /*9730*/  BSYNC B0 ;  /* 0x0000000000007941 */ /* 0x000fea0003800000 */
.L_x_200:
[----:B------:R-:W-:Y:S01]  /*9740*/  PLOP3.LUT P0, PT, P1, PT, PT, 0x80, 0x0 ;  /* 0x000000000000781c */ /* 0x000fe20000f0f070 */
[----:B------:R-:W-:-:S12]  /*9750*/  BRA `(.L_x_202) ;  /* 0xfffffff800987947 */ /* 0x000fd8000383ffff */
.L_x_190:
[----:B0-----:R0:W1:Y:S02]  /*9760*/  SYNCS.PHASECHK.TRANS64.TRYWAIT P0, [R5+URZ], R2 ;  /* 0x00000002050075a7 */ /* 0x001064000800017f */
[----:B-1----:R-:W-:Y:S05]  /*9770*/  @!P0 NANOSLEEP.SYNCS 0x989680 ;  /* 0x009896800000895d */ /* 0x002fea0003900000 */
[----:B------:R-:W1:Y:S02]  /*9780*/  @!P0 SYNCS.PHASECHK.TRANS64 P0, [R5+URZ], R2 ;  /* 0x00000002050085a7 */ /* 0x000e64000800007f */
[----:B-1----:R-:W-:Y:S05]  /*9790*/  @!P0 BRA `(.L_x_190) ;  /* 0xfffffffc00f08947 */ /* 0x002fea000383ffff */
[----:B------:R-:W-:Y:S05]  /*97a0*/  BRA `(.L_x_203) ;  /* 0xfffffff800dc7947 */ /* 0x000fea000383ffff */
.L_x_191:
[----:B0-----:R0:W1:Y:S02]  /*97b0*/  SYNCS.PHASECHK.TRANS64.TRYWAIT P0, [R7+URZ], R4 ;  /* 0x00000004070075a7 */ /* 0x001064000800017f */
[----:B-1----:R-:W-:Y:S05]  /*97c0*/  @!P0 NANOSLEEP.SYNCS 0x989680 ;  /* 0x009896800000895d */ /* 0x002fea0003900000 */
[----:B------:R-:W1:Y:S02]  /*97d0*/  @!P0 SYNCS.PHASECHK.TRANS64 P0, [R7+URZ], R4 ;  /* 0x00000004070085a7 */ /* 0x000e64000800007f */
[----:B-1----:R-:W-:Y:S05]  /*97e0*/  @!P0 BRA `(.L_x_191) ;  /* 0xfffffffc00f08947 */ /* 0x002fea000383ffff */
[----:B------:R-:W-:Y:S05]  /*97f0*/  BRA `(.L_x_204) ;  /* 0xfffffff800ec7947 */ /* 0x000fea000383ffff */
.L_x_192:
[----:B-1----:R1:W2:Y:S02]  /*9800*/  SYNCS.PHASECHK.TRANS64.TRYWAIT P0, [R6+URZ], R5 ;  /* 0x00000005060075a7 */ /* 0x0022a4000800017f */
[----:B--2---:R-:W-:Y:S05]  /*9810*/  @!P0 NANOSLEEP.SYNCS 0x989680 ;  /* 0x009896800000895d */ /* 0x004fea0003900000 */
[----:B------:R-:W2:Y:S02]  /*9820*/  @!P0 SYNCS.PHASECHK.TRANS64 P0, [R6+URZ], R5 ;  /* 0x00000005060085a7 */ /* 0x000ea4000800007f */
[----:B--2---:R-:W-:Y:S05]  /*9830*/  @!P0 BRA `(.L_x_192) ;  /* 0xfffffffc00f08947 */ /* 0x004fea000383ffff */
[----:B------:R-:W-:Y:S05]  /*9840*/  BRA `(.L_x_205) ;  /* 0xfffffff800f47947 */ /* 0x000fea000383ffff */
.L_x_206:
[----:B------:R-:W-:-:S00]  /*9850*/  BRA `(.L_x_206) ;  /* 0xfffffffc00fc7947 */ /* 0x000fc0000383ffff */
[----:B------:R-:W-:-:S00]  /*9860*/  NOP ;  /* 0x0000000000007918 */ /* 0x000fc00000000000 */
        /* <DEDUP_REMOVED lines=9> */
.L_x_207:


//--------------------- .nv.shared._ZN7cutlass13device_kernelINS_4gemm6kernel13GemmUniversalIN4cute5tupleIJiiiiEEENS1_10collective13CollectiveMmaINS1_37MainloopSm90TmaGmmaWarpSpecializedFP8ILi4ENS5_IJNS4_1CILi2EEENSA_ILi1EEESC_EEENS1_32KernelTmaWarpSpecializedPingpongEEENS5_IJNSA_ILi64EEENSA_ILi128EEESH_EEENS_12float_e5m2_tENS5_IJlSC_lEEESJ_SK_NS4_8TiledMMAINS4_8MMA_AtomIJNS4_4SM904GMMA31MMA_64x128x32_F32E5M2E5M2_SS_TNILNSO_7ScaleInE1ELSQ_1EEEEEENS4_6LayoutINS5_IJSC_SC_SC_EEENS5_IJNSA_ILi0EEESV_SV_EEEEENS5_IJNS4_10UnderscoreESY_SY_EEEEENS4_13SM90_TMA_LOADENS4_14ComposedLayoutINS4_7SwizzleILi3ELi4ELi3EEENS4_18smem_ptr_flag_bitsILi8EEENST_INS5_IJNSA_ILi8EEESH_EEENS5_IJSH_SC_EEEEEEEvNS4_8identityENS4_23SM90_TMA_LOAD_MULTICASTES1B_vS1C_EENS_8epilogue10collective6detail29Sm90TmaWarpSpecializedAdapterINS1G_15DefaultEpilogueISJ_SK_SK_NS1F_6thread17LinearCombinationISJ_Li1EffLNS1K_9ScaleType4KindE0ELNS_15FloatRoundStyleE2ESJ_EENS1_15EpilogueDefaultEEEEEvvEEEEvNT_6ParamsE --------------------------
	.section	.nv.shared._ZN7cutlass13device_kernelINS_4gemm6kernel13GemmUniversalIN4cute5tupleIJiiiiEEENS1_10collective13CollectiveMmaINS1_37MainloopSm90TmaGmmaWarpSpecializedFP8ILi4ENS5_IJNS4_1CILi2EEENSA_ILi1EEESC_EEENS1_32KernelTmaWarpSpecializedPingpongEEENS5_IJNSA_ILi64EEENSA_ILi128EEESH_EEENS_12float_e5m2_tENS5_IJlSC_lEEESJ_SK_NS4_8TiledMMAINS4_8MMA_AtomIJNS4_4SM904GMMA31MMA_64x128x32_F32E5M2E5M2_SS_TNILNSO_7ScaleInE1ELSQ_1EEEEEENS4_6LayoutINS5_IJSC_SC_SC_EEENS5_IJNSA_ILi0EEESV_SV_EEEEENS5_IJNS4_10UnderscoreESY_SY_EEEEENS4_13SM90_TMA_LOADENS4_14ComposedLayoutINS4_7SwizzleILi3ELi4ELi3EEENS4_18smem_ptr_flag_bitsILi8EEENST_INS5_IJNSA_ILi8EEESH_EEENS5_IJSH_SC_EEEEEEEvNS4_8identityENS4_23SM90_TMA_LOAD_MULTICASTES1B_vS1C_EENS_8epilogue10collective6detail29Sm90TmaWarpSpecializedAdapterINS1G_15DefaultEpilogueISJ_SK_SK_NS1F_6thread17LinearCombinationISJ_Li1EffLNS1K_9ScaleType4KindE0ELNS_15FloatRoundStyleE2ESJ_EENS1_15EpilogueDefaultEEEEEvvEEEEvNT_6ParamsE,"aw",@nobits
	.sectionflags	@""
	.align	16
	.zero		1024


//--------------------- .nv.shared.reserved.0     --------------------------
	.section	.nv.shared.reserved.0,"aw",@nobits
	.weak		__nv_reservedSMEM_offset_0_alias
	.size		__nv_reservedSMEM_offset_0_alias, 0, 0
	.other		__nv_reservedSMEM_offset_0_alias,@"STO_CUDA_RESERVED_SHARED STV_DEFAULT"
__nv_reservedSMEM_offset_0_alias:
	.zero		0


//--------------------- .nv.global                --------------------------
	.section	.nv.global,"aw",@nobits
.nv.global:
	.type		_ZN39_INTERNAL_1969e310_4_k_cu_8c7f3e69_52944cute1_E,@object
	.size		_ZN39_INTERNAL_1969e310_4_k_cu_8c7f3e69_52944cute1_E,(_ZN39_INTERNAL_1969e310_4_k_cu_8c7f3e69_52944cuda3std3__45__cpo6cbeginE - _ZN39_INTERNAL_1969e310_4_k_cu_8c7f3e69_52944cute1_E)
_ZN39_INTERNAL_1969e310_4_k_cu_8c7f3e69_52944cute1_E:
	.zero		1
	.type		_ZN39_INTERNAL_1969e310_4_k_cu_8c7f3e69_52944cuda3std3__45__cpo6cbeginE,@object
	.size		_ZN39_INTERNAL_1969e310_4_k_cu_8c7f3e69_52944cuda3std3__45__cpo6cbeginE,(_ZN39_INTERNAL_1969e310_4_k_cu_8c7f3e69_52944cuda3std3__48in_placeE - _ZN39_INTERNAL_1969e310_4_k_cu_8c7f3e69_52944cuda3std3__45__cpo6cbeginE)
_ZN39_INTERNAL_1969e310_4_k_cu_8c7f3e69_52944cuda3std3__45__cpo6cbeginE:
	.zero		1
	.type		_ZN39_INTERNAL_1969e310_4_k_cu_8c7f3e69_52944cuda3std3__48in_placeE,@object
	.size		_ZN39_INTERNAL_1969e310_4_k_cu_8c7f3e69_52944cuda3std3__48in_placeE,(_ZN39_INTERNAL_1969e310_4_k_cu_8c7f3e69_52944cuda3std6ranges3__45__cpo9iter_moveE - _ZN39_INTERNAL_1969e310_4_k_cu_8c7f3e69_52944cuda3std3__48in_placeE)
_ZN39_INTERNAL_1969e310_4_k_cu_8c7f3e69_52944cuda3std3__48in_placeE:
	.zero		1
	.type		_ZN39_INTERNAL_1969e310_4_k_cu_8c7f3e69_52944cuda3std6ranges3__45__cpo9iter_moveE,@object
	.size		_ZN39_INTERNAL_1969e310_4_k_cu_8c7f3e69_52944cuda3std6ranges3__45__cpo9iter_moveE,(_ZN39_INTERNAL_1969e310_4_k_cu_8c7f3e69_52944cuda3std3__45__cpo5beginE - _ZN39_INTERNAL_1969e310_4_k_cu_8c7f3e69_52944cuda3std6ranges3__45__cpo9iter_moveE)
_ZN39_INTERNAL_1969e310_4_k_cu_8c7f3e69_52944cuda3std6ranges3__45__cpo9iter_moveE:
	.zero		1
	.type		_ZN39_INTERNAL_1969e310_4_k_cu_8c7f3e69_52944cuda3std3__45__cpo5beginE,@object
	.size		_ZN39_INTERNAL_1969e310_4_k_cu_8c7f3e69_52944cuda3std3__45__cpo5beginE,(_ZN39_INTERNAL_1969e310_4_k_cu_8c7f3e69_52944cuda3std3__441_GLOBAL__N__1969e310_4_k_cu_8c7f3e69_52946ignoreE - _ZN39_INTERNAL_1969e310_4_k_cu_8c7f3e69_52944cuda3std3__45__cpo5beginE)
_ZN39_INTERNAL_1969e310_4_k_cu_8c7f3e69_52944cuda3std3__45__cpo5beginE:
	.zero		1
	.type		_ZN39_INTERNAL_1969e310_4_k_cu_8c7f3e69_52944cuda3std3__441_GLOBAL__N__1969e310_4_k_cu_8c7f3e69_52946ignoreE,@object
	.size		_ZN39_INTERNAL_1969e310_4_k_cu_8c7f3e69_52944cuda3std3__441_GLOBAL__N__1969e310_4_k_cu_8c7f3e69_52946ignoreE,(_ZN39_INTERNAL_1969e310_4_k_cu_8c7f3e69_52944cute7productE - _ZN39_INTERNAL_1969e310_4_k_cu_8c7f3e69_52944cuda3std3__441_GLOBAL__N__1969e310_4_k_cu_8c7f3e69_52946ignoreE)
_ZN39_INTERNAL_1969e310_4_k_cu_8c7f3e69_52944cuda3std3__441_GLOBAL__N__1969e310_4_k_cu_8c7f3e69_52946ignoreE:
	.zero		1
	.type		_ZN39_INTERNAL_1969e310_4_k_cu_8c7f3e69_52944cute7productE,@object
	.size		_ZN39_INTERNAL_1969e310_4_k_cu_8c7f3e69_52944cute7productE,(_ZN39_INTERNAL_1969e310_4_k_cu_8c7f3e69_52944cuda3std3__45__cpo3endE - _ZN39_INTERNAL_1969e310_4_k_cu_8c7f3e69_52944cute7productE)
_ZN39_INTERNAL_1969e310_4_k_cu_8c7f3e69_52944cute7productE:
	.zero		1
	.type		_ZN39_INTERNAL_1969e310_4_k_cu_8c7f3e69_52944cuda3std3__45__cpo3endE,@object
	.size		_ZN39_INTERNAL_1969e310_4_k_cu_8c7f3e69_52944cuda3std3__45__cpo3endE,(_ZN39_INTERNAL_1969e310_4_k_cu_8c7f3e69_52944cuda3std3__419piecewise_constructE - _ZN39_INTERNAL_1969e310_4_k_cu_8c7f3e69_52944cuda3std3__45__cpo3endE)
_ZN39_INTERNAL_1969e310_4_k_cu_8c7f3e69_52944cuda3std3__45__cpo3endE:
	.zero		1
	.type		_ZN39_INTERNAL_1969e310_4_k_cu_8c7f3e69_52944cuda3std3__419piecewise_constructE,@object
	.size		_ZN39_INTERNAL_1969e310_4_k_cu_8c7f3e69_52944cuda3std3__419piecewise_constructE,(_ZN39_INTERNAL_1969e310_4_k_cu_8c7f3e69_52944cuda3std3__45__cpo4cendE - _ZN39_INTERNAL_1969e310_4_k_cu_8c7f3e69_52944cuda3std3__419piecewise_constructE)
_ZN39_INTERNAL_1969e310_4_k_cu_8c7f3e69_52944cuda3std3__419piecewise_constructE:
	.zero		1
	.type		_ZN39_INTERNAL_1969e310_4_k_cu_8c7f3e69_52944cuda3std3__45__cpo4cendE,@object
	.size		_ZN39_INTERNAL_1969e310_4_k_cu_8c7f3e69_52944cuda3std3__45__cpo4cendE,(_ZN39_INTERNAL_1969e310_4_k_cu_8c7f3e69_52944cuda3std6ranges3__45__cpo4swapE - _ZN39_INTERNAL_1969e310_4_k_cu_8c7f3e69_52944cuda3std3__45__cpo4cendE)
_ZN39_INTERNAL_1969e310_4_k_cu_8c7f3e69_52944cuda3std3__45__cpo4cendE:
	.zero		1
	.type		_ZN39_INTERNAL_1969e310_4_k_cu_8c7f3e69_52944cuda3std6ranges3__45__cpo4swapE,@object
	.size		_ZN39_INTERNAL_1969e310_4_k_cu_8c7f3e69_52944cuda3std6ranges3__45__cpo4swapE,(.L_7 - _ZN39_INTERNAL_1969e310_4_k_cu_8c7f3e69_52944cuda3std6ranges3__45__cpo4swapE)
_ZN39_INTERNAL_1969e310_4_k_cu_8c7f3e69_52944cuda3std6ranges3__45__cpo4swapE:
	.zero		1
.L_7:


//--------------------- .nv.constant0._ZN7cutlass13device_kernelINS_4gemm6kernel13GemmUniversalIN4cute5tupleIJiiiiEEENS1_10collective13CollectiveMmaINS1_37MainloopSm90TmaGmmaWarpSpecializedFP8ILi4ENS5_IJNS4_1CILi2EEENSA_ILi1EEESC_EEENS1_32KernelTmaWarpSpecializedPingpongEEENS5_IJNSA_ILi64EEENSA_ILi128EEESH_EEENS_12float_e5m2_tENS5_IJlSC_lEEESJ_SK_NS4_8TiledMMAINS4_8MMA_AtomIJNS4_4SM904GMMA31MMA_64x128x32_F32E5M2E5M2_SS_TNILNSO_7ScaleInE1ELSQ_1EEEEEENS4_6LayoutINS5_IJSC_SC_SC_EEENS5_IJNSA_ILi0EEESV_SV_EEEEENS5_IJNS4_10UnderscoreESY_SY_EEEEENS4_13SM90_TMA_LOADENS4_14ComposedLayoutINS4_7SwizzleILi3ELi4ELi3EEENS4_18smem_ptr_flag_bitsILi8EEENST_INS5_IJNSA_ILi8EEESH_EEENS5_IJSH_SC_EEEEEEEvNS4_8identityENS4_23SM90_TMA_LOAD_MULTICASTES1B_vS1C_EENS_8epilogue10collective6detail29Sm90TmaWarpSpecializedAdapterINS1G_15DefaultEpilogueISJ_SK_SK_NS1F_6thread17LinearCombinationISJ_Li1EffLNS1K_9ScaleType4KindE0ELNS_15FloatRoundStyleE2ESJ_EENS1_15EpilogueDefaultEEEEEvvEEEEvNT_6ParamsE --------------------------
	.section	.nv.constant0._ZN7cutlass13device_kernelINS_4gemm6kernel13GemmUniversalIN4cute5tupleIJiiiiEEENS1_10collective13CollectiveMmaINS1_37MainloopSm90TmaGmmaWarpSpecializedFP8ILi4ENS5_IJNS4_1CILi2EEENSA_ILi1EEESC_EEENS1_32KernelTmaWarpSpecializedPingpongEEENS5_IJNSA_ILi64EEENSA_ILi128EEESH_EEENS_12float_e5m2_tENS5_IJlSC_lEEESJ_SK_NS4_8TiledMMAINS4_8MMA_AtomIJNS4_4SM904GMMA31MMA_64x128x32_F32E5M2E5M2_SS_TNILNSO_7ScaleInE1ELSQ_1EEEEEENS4_6LayoutINS5_IJSC_SC_SC_EEENS5_IJNSA_ILi0EEESV_SV_EEEEENS5_IJNS4_10UnderscoreESY_SY_EEEEENS4_13SM90_TMA_LOADENS4_14ComposedLayoutINS4_7SwizzleILi3ELi4ELi3EEENS4_18smem_ptr_flag_bitsILi8EEENST_INS5_IJNSA_ILi8EEESH_EEENS5_IJSH_SC_EEEEEEEvNS4_8identityENS4_23SM90_TMA_LOAD_MULTICASTES1B_vS1C_EENS_8epilogue10collective6detail29Sm90TmaWarpSpecializedAdapterINS1G_15DefaultEpilogueISJ_SK_SK_NS1F_6thread17LinearCombinationISJ_Li1EffLNS1K_9ScaleType4KindE0ELNS_15FloatRoundStyleE2ESJ_EENS1_15EpilogueDefaultEEEEEvvEEEEvNT_6ParamsE,"a",@progbits
	.sectionflags	@""
	.align	4
.nv.constant0._ZN7cutlass13device_kernelINS_4gemm6kernel13GemmUniversalIN4cute5tupleIJiiiiEEENS1_10collective13CollectiveMmaINS1_37MainloopSm90TmaGmmaWarpSpecializedFP8ILi4ENS5_IJNS4_1CILi2EEENSA_ILi1EEESC_EEENS1_32KernelTmaWarpSpecializedPingpongEEENS5_IJNSA_ILi64EEENSA_ILi128EEESH_EEENS_12float_e5m2_tENS5_IJlSC_lEEESJ_SK_NS4_8TiledMMAINS4_8MMA_AtomIJNS4_4SM904GMMA31MMA_64x128x32_F32E5M2E5M2_SS_TNILNSO_7ScaleInE1ELSQ_1EEEEEENS4_6LayoutINS5_IJSC_SC_SC_EEENS5_IJNSA_ILi0EEESV_SV_EEEEENS5_IJNS4_10UnderscoreESY_SY_EEEEENS4_13SM90_TMA_LOADENS4_14ComposedLayoutINS4_7SwizzleILi3ELi4ELi3EEENS4_18smem_ptr_flag_bitsILi8EEENST_INS5_IJNSA_ILi8EEESH_EEENS5_IJSH_SC_EEEEEEEvNS4_8identityENS4_23SM90_TMA_LOAD_MULTICASTES1B_vS1C_EENS_8epilogue10collective6detail29Sm90TmaWarpSpecializedAdapterINS1G_15DefaultEpilogueISJ_SK_SK_NS1F_6thread17LinearCombinationISJ_Li1EffLNS1K_9ScaleType4KindE0ELNS_15FloatRoundStyleE2ESJ_EENS1_15EpilogueDefaultEEEEEvvEEEEvNT_6ParamsE:
	.zero		1664


//--------------------- SYMBOLS --------------------------

	.type		.nv.reservedSmem.offset0,@object
	.size		.nv.reservedSmem.offset0,0x4
